//
// Generated by NVIDIA NVVM Compiler
//
// Compiler Build ID: CL-36424714
// Cuda compilation tools, release 13.0, V13.0.88
// Based on NVVM 20.0.0
//

.version 9.0
.target sm_100
.address_size 64

	// .globl	_Z18kernel_rgb_to_grayPhS_iiPi

.visible .entry _Z18kernel_rgb_to_grayPhS_iiPi(
	.param .u64 .ptr .align 1 _Z18kernel_rgb_to_grayPhS_iiPi_param_0,
	.param .u64 .ptr .align 1 _Z18kernel_rgb_to_grayPhS_iiPi_param_1,
	.param .u32 _Z18kernel_rgb_to_grayPhS_iiPi_param_2,
	.param .u32 _Z18kernel_rgb_to_grayPhS_iiPi_param_3,
	.param .u64 .ptr .align 1 _Z18kernel_rgb_to_grayPhS_iiPi_param_4
)
{
	.reg .pred 	%p<4>;
	.reg .b16 	%rs<4>;
	.reg .b32 	%r<18>;
	.reg .b64 	%rd<15>;
	.reg .b64 	%fd<7>;

	ld.param.u64 	%rd1, [_Z18kernel_rgb_to_grayPhS_iiPi_param_0];
	ld.param.u64 	%rd2, [_Z18kernel_rgb_to_grayPhS_iiPi_param_1];
	ld.param.u32 	%r3, [_Z18kernel_rgb_to_grayPhS_iiPi_param_2];
	ld.param.u32 	%r4, [_Z18kernel_rgb_to_grayPhS_iiPi_param_3];
	ld.param.u64 	%rd3, [_Z18kernel_rgb_to_grayPhS_iiPi_param_4];
	mov.u32 	%r6, %ctaid.x;
	mov.u32 	%r7, %ntid.x;
	mov.u32 	%r8, %tid.x;
	mad.lo.s32 	%r1, %r6, %r7, %r8;
	mov.u32 	%r9, %ctaid.y;
	mov.u32 	%r10, %ntid.y;
	mov.u32 	%r11, %tid.y;
	mad.lo.s32 	%r12, %r9, %r10, %r11;
	setp.ge.s32 	%p1, %r1, %r3;
	setp.ge.s32 	%p2, %r12, %r4;
	or.pred  	%p3, %p1, %p2;
	@%p3 bra 	$L__BB0_2;
	cvta.to.global.u64 	%rd4, %rd1;
	cvta.to.global.u64 	%rd5, %rd2;
	cvta.to.global.u64 	%rd6, %rd3;
	mad.lo.s32 	%r13, %r3, %r12, %r1;
	mul.lo.s32 	%r14, %r13, 3;
	cvt.s64.s32 	%rd7, %r14;
	add.s64 	%rd8, %rd4, %rd7;
	ld.global.u8 	%rs1, [%rd8];
	ld.global.u8 	%rs2, [%rd8+1];
	ld.global.u8 	%rs3, [%rd8+2];
	cvt.rn.f64.u16 	%fd1, %rs1;
	cvt.rn.f64.u16 	%fd2, %rs2;
	mul.f64 	%fd3, %fd2, 0d3FE2C8B439581062;
	fma.rn.f64 	%fd4, %fd1, 0d3FD322D0E5604189, %fd3;
	cvt.rn.f64.u16 	%fd5, %rs3;
	fma.rn.f64 	%fd6, %fd5, 0d3FBD2F1A9FBE76C9, %fd4;
	cvt.rzi.u32.f64 	%r15, %fd6;
	cvt.s64.s32 	%rd9, %r13;
	add.s64 	%rd10, %rd5, %rd9;
	st.global.u8 	[%rd10], %r15;
	mul.wide.s32 	%rd11, %r13, 2;
	sub.s64 	%rd12, %rd8, %rd11;
	ld.global.u8 	%r16, [%rd12];
	mul.wide.u32 	%rd13, %r16, 4;
	add.s64 	%rd14, %rd6, %rd13;
	atom.global.add.u32 	%r17, [%rd14], 1;
$L__BB0_2:
	ret;

}
	// .globl	_Z10OTSUthreshPKiPfS1_S1_S1_iiPi
.visible .entry _Z10OTSUthreshPKiPfS1_S1_S1_iiPi(
	.param .u64 .ptr .align 1 _Z10OTSUthreshPKiPfS1_S1_S1_iiPi_param_0,
	.param .u64 .ptr .align 1 _Z10OTSUthreshPKiPfS1_S1_S1_iiPi_param_1,
	.param .u64 .ptr .align 1 _Z10OTSUthreshPKiPfS1_S1_S1_iiPi_param_2,
	.param .u64 .ptr .align 1 _Z10OTSUthreshPKiPfS1_S1_S1_iiPi_param_3,
	.param .u64 .ptr .align 1 _Z10OTSUthreshPKiPfS1_S1_S1_iiPi_param_4,
	.param .u32 _Z10OTSUthreshPKiPfS1_S1_S1_iiPi_param_5,
	.param .u32 _Z10OTSUthreshPKiPfS1_S1_S1_iiPi_param_6,
	.param .u64 .ptr .align 1 _Z10OTSUthreshPKiPfS1_S1_S1_iiPi_param_7
)
{
	.reg .pred 	%p<23>;
	.reg .b32 	%r<52>;
	.reg .b32 	%f<52>;
	.reg .b64 	%rd<29>;

	ld.param.u64 	%rd8, [_Z10OTSUthreshPKiPfS1_S1_S1_iiPi_param_0];
	ld.param.u64 	%rd9, [_Z10OTSUthreshPKiPfS1_S1_S1_iiPi_param_1];
	ld.param.u64 	%rd10, [_Z10OTSUthreshPKiPfS1_S1_S1_iiPi_param_2];
	ld.param.u64 	%rd11, [_Z10OTSUthreshPKiPfS1_S1_S1_iiPi_param_3];
	ld.param.u64 	%rd12, [_Z10OTSUthreshPKiPfS1_S1_S1_iiPi_param_4];
	ld.param.u32 	%r6, [_Z10OTSUthreshPKiPfS1_S1_S1_iiPi_param_5];
	ld.param.u32 	%r7, [_Z10OTSUthreshPKiPfS1_S1_S1_iiPi_param_6];
	ld.param.u64 	%rd13, [_Z10OTSUthreshPKiPfS1_S1_S1_iiPi_param_7];
	cvta.to.global.u64 	%rd1, %rd13;
	cvta.to.global.u64 	%rd2, %rd12;
	cvta.to.global.u64 	%rd3, %rd9;
	cvta.to.global.u64 	%rd4, %rd11;
	cvta.to.global.u64 	%rd5, %rd10;
	cvta.to.global.u64 	%rd6, %rd8;
	mov.u32 	%r1, %ctaid.x;
	setp.ne.s32 	%p1, %r1, 0;
	@%p1 bra 	$L__BB1_2;
	mov.u32 	%r12, %tid.x;
	mul.wide.u32 	%rd19, %r12, 4;
	add.s64 	%rd20, %rd6, %rd19;
	ld.global.u32 	%r13, [%rd20];
	mul.lo.s32 	%r14, %r13, %r12;
	cvt.rn.f32.s32 	%f8, %r14;
	atom.global.add.f32 	%f9, [%rd3], %f8;
	bra.uni 	$L__BB1_4;
$L__BB1_2:
	mov.u32 	%r2, %tid.x;
	setp.ge.u32 	%p2, %r2, %r1;
	@%p2 bra 	$L__BB1_4;
	add.s32 	%r8, %r1, -1;
	mul.wide.u32 	%rd14, %r8, 4;
	add.s64 	%rd15, %rd5, %rd14;
	mul.wide.u32 	%rd16, %r2, 4;
	add.s64 	%rd17, %rd6, %rd16;
	ld.global.u32 	%r9, [%rd17];
	mul.lo.s32 	%r10, %r9, %r2;
	cvt.rn.f32.s32 	%f4, %r10;
	atom.global.add.f32 	%f5, [%rd15], %f4;
	add.s64 	%rd18, %rd4, %rd14;
	ld.global.u32 	%r11, [%rd17];
	cvt.rn.f32.s32 	%f6, %r11;
	atom.global.add.f32 	%f7, [%rd18], %f6;
$L__BB1_4:
	setp.eq.s32 	%p3, %r1, 0;
	bar.sync 	0;
	@%p3 bra 	$L__BB1_8;
	add.s32 	%r3, %r1, -1;
	ld.global.f32 	%f10, [%rd3];
	mul.lo.s32 	%r15, %r7, %r6;
	cvt.rn.f32.s32 	%f11, %r15;
	div.rn.f32 	%f1, %f10, %f11;
	mul.wide.u32 	%rd21, %r3, 4;
	add.s64 	%rd22, %rd4, %rd21;
	ld.global.f32 	%f12, [%rd22];
	div.rn.f32 	%f2, %f12, %f11;
	add.s64 	%rd23, %rd5, %rd21;
	ld.global.f32 	%f13, [%rd23];
	div.rn.f32 	%f3, %f13, %f12;
	setp.neu.f32 	%p4, %f2, 0f3F800000;
	@%p4 bra 	$L__BB1_7;
	add.s64 	%rd27, %rd2, %rd21;
	mov.b32 	%r16, 0;
	st.global.u32 	[%rd27], %r16;
	bra.uni 	$L__BB1_8;
$L__BB1_7:
	sub.f32 	%f14, %f1, %f3;
	mul.f32 	%f15, %f14, %f14;
	mul.f32 	%f16, %f2, %f15;
	mov.f32 	%f17, 0f3F800000;
	sub.f32 	%f18, %f17, %f2;
	div.rn.f32 	%f19, %f16, %f18;
	add.s64 	%rd25, %rd2, %rd21;
	st.global.f32 	[%rd25], %f19;
$L__BB1_8:
	bar.sync 	0;
	mov.u32 	%r17, %tid.x;
	or.b32  	%r18, %r17, %r1;
	setp.ne.s32 	%p5, %r18, 0;
	@%p5 bra 	$L__BB1_43;
	mov.b32 	%r51, 0;
$L__BB1_10:
	mul.wide.u32 	%rd28, %r51, 4;
	add.s64 	%rd7, %rd2, %rd28;
	ld.global.f32 	%f20, [%rd7];
	setp.leu.f32 	%p6, %f20, 0f00000000;
	@%p6 bra 	$L__BB1_12;
	st.global.u32 	[%rd1], %r51;
	ld.global.f32 	%f21, [%rd7];
	cvt.rzi.s32.f32 	%r20, %f21;
	st.global.u32 	[%rd1+4], %r20;
$L__BB1_12:
	ld.global.f32 	%f22, [%rd7+4];
	setp.leu.f32 	%p7, %f22, 0f00000000;
	@%p7 bra 	$L__BB1_14;
	add.s32 	%r21, %r51, 1;
	st.global.u32 	[%rd1], %r21;
	ld.global.f32 	%f23, [%rd7+4];
	cvt.rzi.s32.f32 	%r22, %f23;
	st.global.u32 	[%rd1+4], %r22;
$L__BB1_14:
	ld.global.f32 	%f24, [%rd7+8];
	setp.leu.f32 	%p8, %f24, 0f00000000;
	@%p8 bra 	$L__BB1_16;
	add.s32 	%r23, %r51, 2;
	st.global.u32 	[%rd1], %r23;
	ld.global.f32 	%f25, [%rd7+8];
	cvt.rzi.s32.f32 	%r24, %f25;
	st.global.u32 	[%rd1+4], %r24;
$L__BB1_16:
	ld.global.f32 	%f26, [%rd7+12];
	setp.leu.f32 	%p9, %f26, 0f00000000;
	@%p9 bra 	$L__BB1_18;
	add.s32 	%r25, %r51, 3;
	st.global.u32 	[%rd1], %r25;
	ld.global.f32 	%f27, [%rd7+12];
	cvt.rzi.s32.f32 	%r26, %f27;
	st.global.u32 	[%rd1+4], %r26;
$L__BB1_18:
	ld.global.f32 	%f28, [%rd7+16];
	setp.leu.f32 	%p10, %f28, 0f00000000;
	@%p10 bra 	$L__BB1_20;
	add.s32 	%r27, %r51, 4;
	st.global.u32 	[%rd1], %r27;
	ld.global.f32 	%f29, [%rd7+16];
	cvt.rzi.s32.f32 	%r28, %f29;
	st.global.u32 	[%rd1+4], %r28;
$L__BB1_20:
	ld.global.f32 	%f30, [%rd7+20];
	setp.leu.f32 	%p11, %f30, 0f00000000;
	@%p11 bra 	$L__BB1_22;
	add.s32 	%r29, %r51, 5;
	st.global.u32 	[%rd1], %r29;
	ld.global.f32 	%f31, [%rd7+20];
	cvt.rzi.s32.f32 	%r30, %f31;
	st.global.u32 	[%rd1+4], %r30;
$L__BB1_22:
	ld.global.f32 	%f32, [%rd7+24];
	setp.leu.f32 	%p12, %f32, 0f00000000;
	@%p12 bra 	$L__BB1_24;
	add.s32 	%r31, %r51, 6;
	st.global.u32 	[%rd1], %r31;
	ld.global.f32 	%f33, [%rd7+24];
	cvt.rzi.s32.f32 	%r32, %f33;
	st.global.u32 	[%rd1+4], %r32;
$L__BB1_24:
	ld.global.f32 	%f34, [%rd7+28];
	setp.leu.f32 	%p13, %f34, 0f00000000;
	@%p13 bra 	$L__BB1_26;
	add.s32 	%r33, %r51, 7;
	st.global.u32 	[%rd1], %r33;
	ld.global.f32 	%f35, [%rd7+28];
	cvt.rzi.s32.f32 	%r34, %f35;
	st.global.u32 	[%rd1+4], %r34;
$L__BB1_26:
	ld.global.f32 	%f36, [%rd7+32];
	setp.leu.f32 	%p14, %f36, 0f00000000;
	@%p14 bra 	$L__BB1_28;
	add.s32 	%r35, %r51, 8;
	st.global.u32 	[%rd1], %r35;
	ld.global.f32 	%f37, [%rd7+32];
	cvt.rzi.s32.f32 	%r36, %f37;
	st.global.u32 	[%rd1+4], %r36;
$L__BB1_28:
	ld.global.f32 	%f38, [%rd7+36];
	setp.leu.f32 	%p15, %f38, 0f00000000;
	@%p15 bra 	$L__BB1_30;
	add.s32 	%r37, %r51, 9;
	st.global.u32 	[%rd1], %r37;
	ld.global.f32 	%f39, [%rd7+36];
	cvt.rzi.s32.f32 	%r38, %f39;
	st.global.u32 	[%rd1+4], %r38;
$L__BB1_30:
	ld.global.f32 	%f40, [%rd7+40];
	setp.leu.f32 	%p16, %f40, 0f00000000;
	@%p16 bra 	$L__BB1_32;
	add.s32 	%r39, %r51, 10;
	st.global.u32 	[%rd1], %r39;
	ld.global.f32 	%f41, [%rd7+40];
	cvt.rzi.s32.f32 	%r40, %f41;
	st.global.u32 	[%rd1+4], %r40;
$L__BB1_32:
	ld.global.f32 	%f42, [%rd7+44];
	setp.leu.f32 	%p17, %f42, 0f00000000;
	@%p17 bra 	$L__BB1_34;
	add.s32 	%r41, %r51, 11;
	st.global.u32 	[%rd1], %r41;
	ld.global.f32 	%f43, [%rd7+44];
	cvt.rzi.s32.f32 	%r42, %f43;
	st.global.u32 	[%rd1+4], %r42;
$L__BB1_34:
	ld.global.f32 	%f44, [%rd7+48];
	setp.leu.f32 	%p18, %f44, 0f00000000;
	@%p18 bra 	$L__BB1_36;
	add.s32 	%r43, %r51, 12;
	st.global.u32 	[%rd1], %r43;
	ld.global.f32 	%f45, [%rd7+48];
	cvt.rzi.s32.f32 	%r44, %f45;
	st.global.u32 	[%rd1+4], %r44;
$L__BB1_36:
	ld.global.f32 	%f46, [%rd7+52];
	setp.leu.f32 	%p19, %f46, 0f00000000;
	@%p19 bra 	$L__BB1_38;
	add.s32 	%r45, %r51, 13;
	st.global.u32 	[%rd1], %r45;
	ld.global.f32 	%f47, [%rd7+52];
	cvt.rzi.s32.f32 	%r46, %f47;
	st.global.u32 	[%rd1+4], %r46;
$L__BB1_38:
	ld.global.f32 	%f48, [%rd7+56];
	setp.leu.f32 	%p20, %f48, 0f00000000;
	@%p20 bra 	$L__BB1_40;
	add.s32 	%r47, %r51, 14;
	st.global.u32 	[%rd1], %r47;
	ld.global.f32 	%f49, [%rd7+56];
	cvt.rzi.s32.f32 	%r48, %f49;
	st.global.u32 	[%rd1+4], %r48;
$L__BB1_40:
	ld.global.f32 	%f50, [%rd7+60];
	setp.leu.f32 	%p21, %f50, 0f00000000;
	@%p21 bra 	$L__BB1_42;
	add.s32 	%r49, %r51, 15;
	st.global.u32 	[%rd1], %r49;
	ld.global.f32 	%f51, [%rd7+60];
	cvt.rzi.s32.f32 	%r50, %f51;
	st.global.u32 	[%rd1+4], %r50;
$L__BB1_42:
	add.s32 	%r51, %r51, 16;
	setp.ne.s32 	%p22, %r51, 256;
	@%p22 bra 	$L__BB1_10;
$L__BB1_43:
	ret;

}
	// .globl	_Z26kernel_gray_to_otsu_binaryPhS_iiPi
.visible .entry _Z26kernel_gray_to_otsu_binaryPhS_iiPi(
	.param .u64 .ptr .align 1 _Z26kernel_gray_to_otsu_binaryPhS_iiPi_param_0,
	.param .u64 .ptr .align 1 _Z26kernel_gray_to_otsu_binaryPhS_iiPi_param_1,
	.param .u32 _Z26kernel_gray_to_otsu_binaryPhS_iiPi_param_2,
	.param .u32 _Z26kernel_gray_to_otsu_binaryPhS_iiPi_param_3,
	.param .u64 .ptr .align 1 _Z26kernel_gray_to_otsu_binaryPhS_iiPi_param_4
)
{
	.reg .pred 	%p<5>;
	.reg .b16 	%rs<3>;
	.reg .b32 	%r<16>;
	.reg .b64 	%rd<13>;

	ld.param.u64 	%rd2, [_Z26kernel_gray_to_otsu_binaryPhS_iiPi_param_0];
	ld.param.u64 	%rd4, [_Z26kernel_gray_to_otsu_binaryPhS_iiPi_param_1];
	ld.param.u32 	%r4, [_Z26kernel_gray_to_otsu_binaryPhS_iiPi_param_2];
	ld.param.u32 	%r5, [_Z26kernel_gray_to_otsu_binaryPhS_iiPi_param_3];
	ld.param.u64 	%rd3, [_Z26kernel_gray_to_otsu_binaryPhS_iiPi_param_4];
	cvta.to.global.u64 	%rd1, %rd4;
	mov.u32 	%r7, %ctaid.x;
	mov.u32 	%r8, %ntid.x;
	mov.u32 	%r9, %tid.x;
	mad.lo.s32 	%r1, %r7, %r8, %r9;
	mov.u32 	%r10, %ctaid.y;
	mov.u32 	%r11, %ntid.y;
	mov.u32 	%r12, %tid.y;
	mad.lo.s32 	%r13, %r10, %r11, %r12;
	setp.ge.s32 	%p1, %r1, %r4;
	setp.ge.s32 	%p2, %r13, %r5;
	or.pred  	%p3, %p1, %p2;
	@%p3 bra 	$L__BB2_4;
	cvta.to.global.u64 	%rd5, %rd2;
	cvta.to.global.u64 	%rd6, %rd3;
	mad.lo.s32 	%r3, %r4, %r13, %r1;
	cvt.s64.s32 	%rd7, %r3;
	add.s64 	%rd8, %rd5, %rd7;
	ld.global.u8 	%r14, [%rd8];
	ld.global.u32 	%r15, [%rd6];
	setp.ge.s32 	%p4, %r15, %r14;
	@%p4 bra 	$L__BB2_3;
	add.s64 	%rd12, %rd1, %rd7;
	mov.b16 	%rs2, 255;
	st.global.u8 	[%rd12], %rs2;
	bra.uni 	$L__BB2_4;
$L__BB2_3:
	add.s64 	%rd10, %rd1, %rd7;
	mov.b16 	%rs1, 0;
	st.global.u8 	[%rd10], %rs1;
$L__BB2_4:
	ret;

}
	// .globl	_Z14kernel_erosionPhS_iii
.visible .entry _Z14kernel_erosionPhS_iii(
	.param .u64 .ptr .align 1 _Z14kernel_erosionPhS_iii_param_0,
	.param .u64 .ptr .align 1 _Z14kernel_erosionPhS_iii_param_1,
	.param .u32 _Z14kernel_erosionPhS_iii_param_2,
	.param .u32 _Z14kernel_erosionPhS_iii_param_3,
	.param .u32 _Z14kernel_erosionPhS_iii_param_4
)
{
	.reg .pred 	%p<23>;
	.reg .b16 	%rs<49>;
	.reg .b32 	%r<50>;
	.reg .b64 	%rd<22>;

	ld.param.u64 	%rd9, [_Z14kernel_erosionPhS_iii_param_0];
	ld.param.u64 	%rd8, [_Z14kernel_erosionPhS_iii_param_1];
	ld.param.u32 	%r24, [_Z14kernel_erosionPhS_iii_param_2];
	ld.param.u32 	%r27, [_Z14kernel_erosionPhS_iii_param_3];
	ld.param.u32 	%r26, [_Z14kernel_erosionPhS_iii_param_4];
	cvta.to.global.u64 	%rd1, %rd9;
	mov.u32 	%r28, %ctaid.x;
	mov.u32 	%r29, %ntid.x;
	mov.u32 	%r30, %tid.x;
	mad.lo.s32 	%r1, %r28, %r29, %r30;
	mov.u32 	%r31, %ctaid.y;
	mov.u32 	%r32, %ntid.y;
	mov.u32 	%r33, %tid.y;
	mad.lo.s32 	%r34, %r31, %r32, %r33;
	setp.ge.s32 	%p1, %r1, %r24;
	setp.ge.s32 	%p2, %r34, %r27;
	or.pred  	%p3, %p1, %p2;
	@%p3 bra 	$L__BB3_25;
	cvta.to.global.u64 	%rd10, %rd8;
	mad.lo.s32 	%r35, %r24, %r34, %r1;
	cvt.s64.s32 	%rd11, %r35;
	add.s64 	%rd12, %rd1, %rd11;
	ld.global.u8 	%rs40, [%rd12];
	add.s64 	%rd2, %rd10, %rd11;
	st.global.u8 	[%rd2], %rs40;
	add.s32 	%r36, %r26, -1;
	shr.u32 	%r37, %r36, 31;
	add.s32 	%r38, %r36, %r37;
	shr.s32 	%r39, %r38, 1;
	sub.s32 	%r40, %r24, %r39;
	setp.ge.s32 	%p4, %r1, %r40;
	min.s32 	%r41, %r1, %r34;
	setp.le.s32 	%p5, %r41, %r39;
	sub.s32 	%r42, %r27, %r39;
	setp.ge.s32 	%p6, %r34, %r42;
	or.pred  	%p7, %p4, %p6;
	or.pred  	%p8, %p7, %p5;
	@%p8 bra 	$L__BB3_25;
	neg.s32 	%r4, %r39;
	setp.lt.s32 	%p9, %r26, 0;
	@%p9 bra 	$L__BB3_25;
	abs.s32 	%r5, %r39;
	add.s32 	%r6, %r39, %r5;
	and.b32  	%r7, %r6, 3;
	sub.s32 	%r43, %r34, %r39;
	mul.lo.s32 	%r8, %r43, %r24;
	sub.s32 	%r9, 1, %r39;
	sub.s32 	%r10, 2, %r39;
	sub.s32 	%r11, 3, %r39;
	neg.s32 	%r12, %r5;
	shl.b32 	%r13, %r24, 2;
	cvt.s64.s32 	%rd18, %r24;
	mov.u32 	%r46, %r4;
$L__BB3_4:
	setp.eq.s32 	%p10, %r7, 3;
	add.s32 	%r15, %r46, %r1;
	mov.u32 	%r47, %r4;
	@%p10 bra 	$L__BB3_13;
	add.s32 	%r44, %r15, %r8;
	cvt.s64.s32 	%rd13, %r44;
	add.s64 	%rd3, %rd1, %rd13;
	ld.global.u8 	%rs3, [%rd3];
	and.b16  	%rs26, %rs40, 255;
	setp.ge.u16 	%p11, %rs3, %rs26;
	@%p11 bra 	$L__BB3_7;
	st.global.u8 	[%rd2], %rs3;
	mov.u16 	%rs40, %rs3;
$L__BB3_7:
	setp.eq.s32 	%p12, %r7, 0;
	mov.u32 	%r47, %r9;
	@%p12 bra 	$L__BB3_13;
	add.s64 	%rd4, %rd3, %rd18;
	ld.global.u8 	%rs5, [%rd4];
	and.b16  	%rs27, %rs40, 255;
	setp.ge.u16 	%p13, %rs5, %rs27;
	@%p13 bra 	$L__BB3_10;
	st.global.u8 	[%rd2], %rs5;
	mov.u16 	%rs40, %rs5;
$L__BB3_10:
	setp.eq.s32 	%p14, %r7, 1;
	mov.u32 	%r47, %r10;
	@%p14 bra 	$L__BB3_13;
	add.s64 	%rd16, %rd4, %rd18;
	ld.global.u8 	%rs7, [%rd16];
	and.b16  	%rs28, %rs40, 255;
	setp.ge.u16 	%p15, %rs7, %rs28;
	mov.u32 	%r47, %r11;
	@%p15 bra 	$L__BB3_13;
	st.global.u8 	[%rd2], %rs7;
	mov.u16 	%rs40, %rs7;
	mov.u32 	%r47, %r11;
$L__BB3_13:
	setp.lt.u32 	%p16, %r6, 3;
	@%p16 bra 	$L__BB3_24;
	add.s32 	%r49, %r12, %r47;
	add.s32 	%r45, %r34, %r47;
	mad.lo.s32 	%r48, %r24, %r45, %r15;
$L__BB3_15:
	cvt.s64.s32 	%rd17, %r48;
	add.s64 	%rd5, %rd1, %rd17;
	ld.global.u8 	%rs12, [%rd5];
	and.b16  	%rs29, %rs40, 255;
	setp.ge.u16 	%p17, %rs12, %rs29;
	@%p17 bra 	$L__BB3_17;
	st.global.u8 	[%rd2], %rs12;
	mov.u16 	%rs40, %rs12;
$L__BB3_17:
	add.s64 	%rd6, %rd5, %rd18;
	ld.global.u8 	%rs15, [%rd6];
	and.b16  	%rs30, %rs40, 255;
	setp.ge.u16 	%p18, %rs15, %rs30;
	@%p18 bra 	$L__BB3_19;
	st.global.u8 	[%rd2], %rs15;
	mov.u16 	%rs40, %rs15;
$L__BB3_19:
	add.s64 	%rd7, %rd6, %rd18;
	ld.global.u8 	%rs18, [%rd7];
	and.b16  	%rs31, %rs40, 255;
	setp.ge.u16 	%p19, %rs18, %rs31;
	@%p19 bra 	$L__BB3_21;
	st.global.u8 	[%rd2], %rs18;
	mov.u16 	%rs40, %rs18;
$L__BB3_21:
	add.s64 	%rd21, %rd7, %rd18;
	ld.global.u8 	%rs21, [%rd21];
	and.b16  	%rs32, %rs40, 255;
	setp.ge.u16 	%p20, %rs21, %rs32;
	@%p20 bra 	$L__BB3_23;
	st.global.u8 	[%rd2], %rs21;
	mov.u16 	%rs40, %rs21;
$L__BB3_23:
	add.s32 	%r49, %r49, 4;
	add.s32 	%r48, %r48, %r13;
	setp.ne.s32 	%p21, %r49, 1;
	@%p21 bra 	$L__BB3_15;
$L__BB3_24:
	add.s32 	%r23, %r46, 1;
	setp.ne.s32 	%p22, %r46, %r5;
	mov.u32 	%r46, %r23;
	@%p22 bra 	$L__BB3_4;
$L__BB3_25:
	ret;

}
	// .globl	_Z15kernel_dilationPhS_iii
.visible .entry _Z15kernel_dilationPhS_iii(
	.param .u64 .ptr .align 1 _Z15kernel_dilationPhS_iii_param_0,
	.param .u64 .ptr .align 1 _Z15kernel_dilationPhS_iii_param_1,
	.param .u32 _Z15kernel_dilationPhS_iii_param_2,
	.param .u32 _Z15kernel_dilationPhS_iii_param_3,
	.param .u32 _Z15kernel_dilationPhS_iii_param_4
)
{
	.reg .pred 	%p<23>;
	.reg .b16 	%rs<49>;
	.reg .b32 	%r<50>;
	.reg .b64 	%rd<22>;

	ld.param.u64 	%rd9, [_Z15kernel_dilationPhS_iii_param_0];
	ld.param.u64 	%rd8, [_Z15kernel_dilationPhS_iii_param_1];
	ld.param.u32 	%r24, [_Z15kernel_dilationPhS_iii_param_2];
	ld.param.u32 	%r27, [_Z15kernel_dilationPhS_iii_param_3];
	ld.param.u32 	%r26, [_Z15kernel_dilationPhS_iii_param_4];
	cvta.to.global.u64 	%rd1, %rd9;
	mov.u32 	%r28, %ctaid.x;
	mov.u32 	%r29, %ntid.x;
	mov.u32 	%r30, %tid.x;
	mad.lo.s32 	%r1, %r28, %r29, %r30;
	mov.u32 	%r31, %ctaid.y;
	mov.u32 	%r32, %ntid.y;
	mov.u32 	%r33, %tid.y;
	mad.lo.s32 	%r34, %r31, %r32, %r33;
	setp.ge.s32 	%p1, %r1, %r24;
	setp.ge.s32 	%p2, %r34, %r27;
	or.pred  	%p3, %p1, %p2;
	@%p3 bra 	$L__BB4_25;
	cvta.to.global.u64 	%rd10, %rd8;
	mad.lo.s32 	%r35, %r24, %r34, %r1;
	cvt.s64.s32 	%rd11, %r35;
	add.s64 	%rd12, %rd1, %rd11;
	ld.global.u8 	%rs40, [%rd12];
	add.s64 	%rd2, %rd10, %rd11;
	st.global.u8 	[%rd2], %rs40;
	add.s32 	%r36, %r26, -1;
	shr.u32 	%r37, %r36, 31;
	add.s32 	%r38, %r36, %r37;
	shr.s32 	%r39, %r38, 1;
	sub.s32 	%r40, %r24, %r39;
	setp.ge.s32 	%p4, %r1, %r40;
	min.s32 	%r41, %r1, %r34;
	setp.le.s32 	%p5, %r41, %r39;
	sub.s32 	%r42, %r27, %r39;
	setp.ge.s32 	%p6, %r34, %r42;
	or.pred  	%p7, %p4, %p6;
	or.pred  	%p8, %p7, %p5;
	@%p8 bra 	$L__BB4_25;
	neg.s32 	%r4, %r39;
	setp.lt.s32 	%p9, %r26, 0;
	@%p9 bra 	$L__BB4_25;
	abs.s32 	%r5, %r39;
	add.s32 	%r6, %r39, %r5;
	and.b32  	%r7, %r6, 3;
	sub.s32 	%r43, %r34, %r39;
	mul.lo.s32 	%r8, %r43, %r24;
	sub.s32 	%r9, 1, %r39;
	sub.s32 	%r10, 2, %r39;
	sub.s32 	%r11, 3, %r39;
	neg.s32 	%r12, %r5;
	shl.b32 	%r13, %r24, 2;
	cvt.s64.s32 	%rd18, %r24;
	mov.u32 	%r46, %r4;
$L__BB4_4:
	setp.eq.s32 	%p10, %r7, 3;
	add.s32 	%r15, %r46, %r1;
	mov.u32 	%r47, %r4;
	@%p10 bra 	$L__BB4_13;
	add.s32 	%r44, %r15, %r8;
	cvt.s64.s32 	%rd13, %r44;
	add.s64 	%rd3, %rd1, %rd13;
	ld.global.u8 	%rs3, [%rd3];
	and.b16  	%rs26, %rs40, 255;
	setp.le.u16 	%p11, %rs3, %rs26;
	@%p11 bra 	$L__BB4_7;
	st.global.u8 	[%rd2], %rs3;
	mov.u16 	%rs40, %rs3;
$L__BB4_7:
	setp.eq.s32 	%p12, %r7, 0;
	mov.u32 	%r47, %r9;
	@%p12 bra 	$L__BB4_13;
	add.s64 	%rd4, %rd3, %rd18;
	ld.global.u8 	%rs5, [%rd4];
	and.b16  	%rs27, %rs40, 255;
	setp.le.u16 	%p13, %rs5, %rs27;
	@%p13 bra 	$L__BB4_10;
	st.global.u8 	[%rd2], %rs5;
	mov.u16 	%rs40, %rs5;
$L__BB4_10:
	setp.eq.s32 	%p14, %r7, 1;
	mov.u32 	%r47, %r10;
	@%p14 bra 	$L__BB4_13;
	add.s64 	%rd16, %rd4, %rd18;
	ld.global.u8 	%rs7, [%rd16];
	and.b16  	%rs28, %rs40, 255;
	setp.le.u16 	%p15, %rs7, %rs28;
	mov.u32 	%r47, %r11;
	@%p15 bra 	$L__BB4_13;
	st.global.u8 	[%rd2], %rs7;
	mov.u16 	%rs40, %rs7;
	mov.u32 	%r47, %r11;
$L__BB4_13:
	setp.lt.u32 	%p16, %r6, 3;
	@%p16 bra 	$L__BB4_24;
	add.s32 	%r49, %r12, %r47;
	add.s32 	%r45, %r34, %r47;
	mad.lo.s32 	%r48, %r24, %r45, %r15;
$L__BB4_15:
	cvt.s64.s32 	%rd17, %r48;
	add.s64 	%rd5, %rd1, %rd17;
	ld.global.u8 	%rs12, [%rd5];
	and.b16  	%rs29, %rs40, 255;
	setp.le.u16 	%p17, %rs12, %rs29;
	@%p17 bra 	$L__BB4_17;
	st.global.u8 	[%rd2], %rs12;
	mov.u16 	%rs40, %rs12;
$L__BB4_17:
	add.s64 	%rd6, %rd5, %rd18;
	ld.global.u8 	%rs15, [%rd6];
	and.b16  	%rs30, %rs40, 255;
	setp.le.u16 	%p18, %rs15, %rs30;
	@%p18 bra 	$L__BB4_19;
	st.global.u8 	[%rd2], %rs15;
	mov.u16 	%rs40, %rs15;
$L__BB4_19:
	add.s64 	%rd7, %rd6, %rd18;
	ld.global.u8 	%rs18, [%rd7];
	and.b16  	%rs31, %rs40, 255;
	setp.le.u16 	%p19, %rs18, %rs31;
	@%p19 bra 	$L__BB4_21;
	st.global.u8 	[%rd2], %rs18;
	mov.u16 	%rs40, %rs18;
$L__BB4_21:
	add.s64 	%rd21, %rd7, %rd18;
	ld.global.u8 	%rs21, [%rd21];
	and.b16  	%rs32, %rs40, 255;
	setp.le.u16 	%p20, %rs21, %rs32;
	@%p20 bra 	$L__BB4_23;
	st.global.u8 	[%rd2], %rs21;
	mov.u16 	%rs40, %rs21;
$L__BB4_23:
	add.s32 	%r49, %r49, 4;
	add.s32 	%r48, %r48, %r13;
	setp.ne.s32 	%p21, %r49, 1;
	@%p21 bra 	$L__BB4_15;
$L__BB4_24:
	add.s32 	%r23, %r46, 1;
	setp.ne.s32 	%p22, %r46, %r5;
	mov.u32 	%r46, %r23;
	@%p22 bra 	$L__BB4_4;
$L__BB4_25:
	ret;

}


// ===== COMPILED SASS (sm_100) =====

	.target	sm_100

	.elftype	@"ET_EXEC"


//--------------------- .note.nv.tkinfo           --------------------------
	.section	.note.nv.tkinfo,"",@"SHT_NOTE"
	.sectionflags	@"SHF_NOTE_NV_TKINFO"
	.tkinfo
        /*0018*/ 	.word	0x00000002
        /*0030*/ 	.string	""
        /*0030*/ 	.string	"ptxas"
        /*0030*/ 	.string	"Cuda compilation tools, release 13.0, V13.0.88"
        /*0030*/ 	.string	"Build cuda_13.0.r13.0/compiler.36424714_0"
        /*0030*/ 	.string	"-arch sm_100 -m 64 "



//--------------------- .note.nv.cuinfo           --------------------------
	.section	.note.nv.cuinfo,"",@"SHT_NOTE"
	.sectionflags	@"SHF_NOTE_NV_CUINFO"
        /*0018*/ 	.short	0x0002
        /*001a*/ 	.short	0x0064
        /*001c*/ 	.short	0x0082
	.zero		2


//--------------------- .nv.info                  --------------------------
	.section	.nv.info,"",@"SHT_CUDA_INFO"
	.align	4


	//----- nvinfo : EIATTR_REGCOUNT
	.align		4
        /*0000*/ 	.byte	0x04, 0x2f
        /*0002*/ 	.short	(.L_1 - .L_0)
	.align		4
.L_0:
        /*0004*/ 	.word	index@(_Z18kernel_rgb_to_grayPhS_iiPi)
        /*0008*/ 	.word	0x0000000f


	//----- nvinfo : EIATTR_FRAME_SIZE
	.align		4
.L_1:
        /*000c*/ 	.byte	0x04, 0x11
        /*000e*/ 	.short	(.L_3 - .L_2)
	.align		4
.L_2:
        /*0010*/ 	.word	index@(_Z18kernel_rgb_to_grayPhS_iiPi)
        /*0014*/ 	.word	0x00000000


	//----- nvinfo : EIATTR_REGCOUNT
	.align		4
.L_3:
        /*0018*/ 	.byte	0x04, 0x2f
        /*001a*/ 	.short	(.L_5 - .L_4)
	.align		4
.L_4:
        /*001c*/ 	.word	index@(_Z10OTSUthreshPKiPfS1_S1_S1_iiPi)
        /*0020*/ 	.word	0x00000016


	//----- nvinfo : EIATTR_FRAME_SIZE
	.align		4
.L_5:
        /*0024*/ 	.byte	0x04, 0x11
        /*0026*/ 	.short	(.L_7 - .L_6)
	.align		4
.L_6:
        /*0028*/ 	.word	index@($__internal_0_$__cuda_sm3x_div_rn_noftz_f32_slowpath)
        /*002c*/ 	.word	0x00000000


	//----- nvinfo : EIATTR_FRAME_SIZE
	.align		4
.L_7:
        /*0030*/ 	.byte	0x04, 0x11
        /*0032*/ 	.short	(.L_9 - .L_8)
	.align		4
.L_8:
        /*0034*/ 	.word	index@(_Z10OTSUthreshPKiPfS1_S1_S1_iiPi)
        /*0038*/ 	.word	0x00000000


	//----- nvinfo : EIATTR_REGCOUNT
	.align		4
.L_9:
        /*003c*/ 	.byte	0x04, 0x2f
        /*003e*/ 	.short	(.L_11 - .L_10)
	.align		4
.L_10:
        /*0040*/ 	.word	index@(_Z26kernel_gray_to_otsu_binaryPhS_iiPi)
        /*0044*/ 	.word	0x0000000c


	//----- nvinfo : EIATTR_FRAME_SIZE
	.align		4
.L_11:
        /*0048*/ 	.byte	0x04, 0x11
        /*004a*/ 	.short	(.L_13 - .L_12)
	.align		4
.L_12:
        /*004c*/ 	.word	index@(_Z26kernel_gray_to_otsu_binaryPhS_iiPi)
        /*0050*/ 	.word	0x00000000


	//----- nvinfo : EIATTR_REGCOUNT
	.align		4
.L_13:
        /*0054*/ 	.byte	0x04, 0x2f
        /*0056*/ 	.short	(.L_15 - .L_14)
	.align		4
.L_14:
        /*0058*/ 	.word	index@(_Z14kernel_erosionPhS_iii)
        /*005c*/ 	.word	0x0000001e


	//----- nvinfo : EIATTR_FRAME_SIZE
	.align		4
.L_15:
        /*0060*/ 	.byte	0x04, 0x11
        /*0062*/ 	.short	(.L_17 - .L_16)
	.align		4
.L_16:
        /*0064*/ 	.word	index@(_Z14kernel_erosionPhS_iii)
        /*0068*/ 	.word	0x00000000


	//----- nvinfo : EIATTR_REGCOUNT
	.align		4
.L_17:
        /*006c*/ 	.byte	0x04, 0x2f
        /*006e*/ 	.short	(.L_19 - .L_18)
	.align		4
.L_18:
        /*0070*/ 	.word	index@(_Z15kernel_dilationPhS_iii)
        /*0074*/ 	.word	0x0000001e


	//----- nvinfo : EIATTR_FRAME_SIZE
	.align		4
.L_19:
        /*0078*/ 	.byte	0x04, 0x11
        /*007a*/ 	.short	(.L_21 - .L_20)
	.align		4
.L_20:
        /*007c*/ 	.word	index@(_Z15kernel_dilationPhS_iii)
        /*0080*/ 	.word	0x00000000


	//----- nvinfo : EIATTR_MIN_STACK_SIZE
	.align		4
.L_21:
        /*0084*/ 	.byte	0x04, 0x12
        /*0086*/ 	.short	(.L_23 - .L_22)
	.align		4
.L_22:
        /*0088*/ 	.word	index@(_Z15kernel_dilationPhS_iii)
        /*008c*/ 	.word	0x00000000


	//----- nvinfo : EIATTR_MIN_STACK_SIZE
	.align		4
.L_23:
        /*0090*/ 	.byte	0x04, 0x12
        /*0092*/ 	.short	(.L_25 - .L_24)
	.align		4
.L_24:
        /*0094*/ 	.word	index@(_Z14kernel_erosionPhS_iii)
        /*0098*/ 	.word	0x00000000


	//----- nvinfo : EIATTR_MIN_STACK_SIZE
	.align		4
.L_25:
        /*009c*/ 	.byte	0x04, 0x12
        /*009e*/ 	.short	(.L_27 - .L_26)
	.align		4
.L_26:
        /*00a0*/ 	.word	index@(_Z26kernel_gray_to_otsu_binaryPhS_iiPi)
        /*00a4*/ 	.word	0x00000000


	//----- nvinfo : EIATTR_MIN_STACK_SIZE
	.align		4
.L_27:
        /*00a8*/ 	.byte	0x04, 0x12
        /*00aa*/ 	.short	(.L_29 - .L_28)
	.align		4
.L_28:
        /*00ac*/ 	.word	index@(_Z10OTSUthreshPKiPfS1_S1_S1_iiPi)
        /*00b0*/ 	.word	0x00000000


	//----- nvinfo : EIATTR_MIN_STACK_SIZE
	.align		4
.L_29:
        /*00b4*/ 	.byte	0x04, 0x12
        /*00b6*/ 	.short	(.L_31 - .L_30)
	.align		4
.L_30:
        /*00b8*/ 	.word	index@(_Z18kernel_rgb_to_grayPhS_iiPi)
        /*00bc*/ 	.word	0x00000000
.L_31:


//--------------------- .nv.compat                --------------------------
	.section	.nv.compat,"",@"SHT_CUDA_COMPAT_INFO"
	.align	4
        /*0000*/ 	.byte	0x02, 0x09, 0x00, 0x00, 0x02, 0x02, 0x01, 0x00, 0x02, 0x05, 0x05, 0x00, 0x03, 0x07, 0x01, 0x01
        /*0010*/ 	.byte	0x02, 0x03, 0x00, 0x00, 0x02, 0x06, 0x01, 0x00, 0x04, 0x0b, 0x08, 0x00, 0x01, 0x00, 0x00, 0x00
        /*0020*/ 	.byte	0x00, 0x00, 0x00, 0x00


//--------------------- .nv.info._Z15kernel_dilationPhS_iii --------------------------
	.section	.nv.info._Z15kernel_dilationPhS_iii,"",@"SHT_CUDA_INFO"
	.sectionflags	@""
	.align	4


	//----- nvinfo : EIATTR_CUDA_API_VERSION
	.align		4
        /*0000*/ 	.byte	0x04, 0x37
        /*0002*/ 	.short	(.L_33 - .L_32)
.L_32:
        /*0004*/ 	.word	0x00000082


	//----- nvinfo : EIATTR_KPARAM_INFO
	.align		4
.L_33:
        /*0008*/ 	.byte	0x04, 0x17
        /*000a*/ 	.short	(.L_35 - .L_34)
.L_34:
        /*000c*/ 	.word	0x00000000
        /*0010*/ 	.short	0x0004
        /*0012*/ 	.short	0x0018
        /*0014*/ 	.byte	0x00, 0xf0, 0x11, 0x00


	//----- nvinfo : EIATTR_KPARAM_INFO
	.align		4
.L_35:
        /*0018*/ 	.byte	0x04, 0x17
        /*001a*/ 	.short	(.L_37 - .L_36)
.L_36:
        /*001c*/ 	.word	0x00000000
        /*0020*/ 	.short	0x0003
        /*0022*/ 	.short	0x0014
        /*0024*/ 	.byte	0x00, 0xf0, 0x11, 0x00


	//----- nvinfo : EIATTR_KPARAM_INFO
	.align		4
.L_37:
        /*0028*/ 	.byte	0x04, 0x17
        /*002a*/ 	.short	(.L_39 - .L_38)
.L_38:
        /*002c*/ 	.word	0x00000000
        /*0030*/ 	.short	0x0002
        /*0032*/ 	.short	0x0010
        /*0034*/ 	.byte	0x00, 0xf0, 0x11, 0x00


	//----- nvinfo : EIATTR_KPARAM_INFO
	.align		4
.L_39:
        /*0038*/ 	.byte	0x04, 0x17
        /*003a*/ 	.short	(.L_41 - .L_40)
.L_40:
        /*003c*/ 	.word	0x00000000
        /*0040*/ 	.short	0x0001
        /*0042*/ 	.short	0x0008
        /*0044*/ 	.byte	0x00, 0xf5, 0x21, 0x00


	//----- nvinfo : EIATTR_KPARAM_INFO
	.align		4
.L_41:
        /*0048*/ 	.byte	0x04, 0x17
        /*004a*/ 	.short	(.L_43 - .L_42)
.L_42:
        /*004c*/ 	.word	0x00000000
        /*0050*/ 	.short	0x0000
        /*0052*/ 	.short	0x0000
        /*0054*/ 	.byte	0x00, 0xf5, 0x21, 0x00


	//----- nvinfo : EIATTR_SPARSE_MMA_MASK
	.align		4
.L_43:
        /*0058*/ 	.byte	0x03, 0x50
        /*005a*/ 	.short	0x0000


	//----- nvinfo : EIATTR_MAXREG_COUNT
	.align		4
        /*005c*/ 	.byte	0x03, 0x1b
        /*005e*/ 	.short	0x00ff


	//----- nvinfo : EIATTR_MERCURY_ISA_VERSION
	.align		4
        /*0060*/ 	.byte	0x03, 0x5f
        /*0062*/ 	.short	0x0101


	//----- nvinfo : EIATTR_VRC_CTA_INIT_COUNT
	.align		4
        /*0064*/ 	.byte	0x02, 0x4a
	.zero		1
	.zero		1


	//----- nvinfo : EIATTR_EXIT_INSTR_OFFSETS
	.align		4
        /*0068*/ 	.byte	0x04, 0x1c
        /*006a*/ 	.short	(.L_45 - .L_44)


	//   ....[0]....
.L_44:
        /*006c*/ 	.word	0x000000c0


	//   ....[1]....
        /*0070*/ 	.word	0x00000210


	//   ....[2]....
        /*0074*/ 	.word	0x00000230


	//   ....[3]....
        /*0078*/ 	.word	0x000007e0


	//----- nvinfo : EIATTR_CBANK_PARAM_SIZE
	.align		4
.L_45:
        /*007c*/ 	.byte	0x03, 0x19
        /*007e*/ 	.short	0x001c


	//----- nvinfo : EIATTR_PARAM_CBANK
	.align		4
        /*0080*/ 	.byte	0x04, 0x0a
        /*0082*/ 	.short	(.L_47 - .L_46)
	.align		4
.L_46:
        /*0084*/ 	.word	index@(.nv.constant0._Z15kernel_dilationPhS_iii)
        /*0088*/ 	.short	0x0380
        /*008a*/ 	.short	0x001c


	//----- nvinfo : EIATTR_SW_WAR
	.align		4
.L_47:
        /*008c*/ 	.byte	0x04, 0x36
        /*008e*/ 	.short	(.L_49 - .L_48)
.L_48:
        /*0090*/ 	.word	0x00000008
.L_49:


//--------------------- .nv.info._Z14kernel_erosionPhS_iii --------------------------
	.section	.nv.info._Z14kernel_erosionPhS_iii,"",@"SHT_CUDA_INFO"
	.sectionflags	@""
	.align	4


	//----- nvinfo : EIATTR_CUDA_API_VERSION
	.align		4
        /*0000*/ 	.byte	0x04, 0x37
        /*0002*/ 	.short	(.L_51 - .L_50)
.L_50:
        /*0004*/ 	.word	0x00000082


	//----- nvinfo : EIATTR_KPARAM_INFO
	.align		4
.L_51:
        /*0008*/ 	.byte	0x04, 0x17
        /*000a*/ 	.short	(.L_53 - .L_52)
.L_52:
        /*000c*/ 	.word	0x00000000
        /*0010*/ 	.short	0x0004
        /*0012*/ 	.short	0x0018
        /*0014*/ 	.byte	0x00, 0xf0, 0x11, 0x00


	//----- nvinfo : EIATTR_KPARAM_INFO
	.align		4
.L_53:
        /*0018*/ 	.byte	0x04, 0x17
        /*001a*/ 	.short	(.L_55 - .L_54)
.L_54:
        /*001c*/ 	.word	0x00000000
        /*0020*/ 	.short	0x0003
        /*0022*/ 	.short	0x0014
        /*0024*/ 	.byte	0x00, 0xf0, 0x11, 0x00


	//----- nvinfo : EIATTR_KPARAM_INFO
	.align		4
.L_55:
        /*0028*/ 	.byte	0x04, 0x17
        /*002a*/ 	.short	(.L_57 - .L_56)
.L_56:
        /*002c*/ 	.word	0x00000000
        /*0030*/ 	.short	0x0002
        /*0032*/ 	.short	0x0010
        /*0034*/ 	.byte	0x00, 0xf0, 0x11, 0x00


	//----- nvinfo : EIATTR_KPARAM_INFO
	.align		4
.L_57:
        /*0038*/ 	.byte	0x04, 0x17
        /*003a*/ 	.short	(.L_59 - .L_58)
.L_58:
        /*003c*/ 	.word	0x00000000
        /*0040*/ 	.short	0x0001
        /*0042*/ 	.short	0x0008
        /*0044*/ 	.byte	0x00, 0xf5, 0x21, 0x00


	//----- nvinfo : EIATTR_KPARAM_INFO
	.align		4
.L_59:
        /*0048*/ 	.byte	0x04, 0x17
        /*004a*/ 	.short	(.L_61 - .L_60)
.L_60:
        /*004c*/ 	.word	0x00000000
        /*0050*/ 	.short	0x0000
        /*0052*/ 	.short	0x0000
        /*0054*/ 	.byte	0x00, 0xf5, 0x21, 0x00


	//----- nvinfo : EIATTR_SPARSE_MMA_MASK
	.align		4
.L_61:
        /*0058*/ 	.byte	0x03, 0x50
        /*005a*/ 	.short	0x0000


	//----- nvinfo : EIATTR_MAXREG_COUNT
	.align		4
        /*005c*/ 	.byte	0x03, 0x1b
        /*005e*/ 	.short	0x00ff


	//----- nvinfo : EIATTR_MERCURY_ISA_VERSION
	.align		4
        /*0060*/ 	.byte	0x03, 0x5f
        /*0062*/ 	.short	0x0101


	//----- nvinfo : EIATTR_VRC_CTA_INIT_COUNT
	.align		4
        /*0064*/ 	.byte	0x02, 0x4a
	.zero		1
	.zero		1


	//----- nvinfo : EIATTR_EXIT_INSTR_OFFSETS
	.align		4
        /*0068*/ 	.byte	0x04, 0x1c
        /*006a*/ 	.short	(.L_63 - .L_62)


	//   ....[0]....
.L_62:
        /*006c*/ 	.word	0x000000c0


	//   ....[1]....
        /*0070*/ 	.word	0x00000210


	//   ....[2]....
        /*0074*/ 	.word	0x00000230


	//   ....[3]....
        /*0078*/ 	.word	0x000007e0


	//----- nvinfo : EIATTR_CBANK_PARAM_SIZE
	.align		4
.L_63:
        /*007c*/ 	.byte	0x03, 0x19
        /*007e*/ 	.short	0x001c


	//----- nvinfo : EIATTR_PARAM_CBANK
	.align		4
        /*0080*/ 	.byte	0x04, 0x0a
        /*0082*/ 	.short	(.L_65 - .L_64)
	.align		4
.L_64:
        /*0084*/ 	.word	index@(.nv.constant0._Z14kernel_erosionPhS_iii)
        /*0088*/ 	.short	0x0380
        /*008a*/ 	.short	0x001c


	//----- nvinfo : EIATTR_SW_WAR
	.align		4
.L_65:
        /*008c*/ 	.byte	0x04, 0x36
        /*008e*/ 	.short	(.L_67 - .L_66)
.L_66:
        /*0090*/ 	.word	0x00000008
.L_67:


//--------------------- .nv.info._Z26kernel_gray_to_otsu_binaryPhS_iiPi --------------------------
	.section	.nv.info._Z26kernel_gray_to_otsu_binaryPhS_iiPi,"",@"SHT_CUDA_INFO"
	.sectionflags	@""
	.align	4


	//----- nvinfo : EIATTR_CUDA_API_VERSION
	.align		4
        /*0000*/ 	.byte	0x04, 0x37
        /*0002*/ 	.short	(.L_69 - .L_68)
.L_68:
        /*0004*/ 	.word	0x00000082


	//----- nvinfo : EIATTR_KPARAM_INFO
	.align		4
.L_69:
        /*0008*/ 	.byte	0x04, 0x17
        /*000a*/ 	.short	(.L_71 - .L_70)
.L_70:
        /*000c*/ 	.word	0x00000000
        /*0010*/ 	.short	0x0004
        /*0012*/ 	.short	0x0018
        /*0014*/ 	.byte	0x00, 0xf5, 0x21, 0x00


	//----- nvinfo : EIATTR_KPARAM_INFO
	.align		4
.L_71:
        /*0018*/ 	.byte	0x04, 0x17
        /*001a*/ 	.short	(.L_73 - .L_72)
.L_72:
        /*001c*/ 	.word	0x00000000
        /*0020*/ 	.short	0x0003
        /*0022*/ 	.short	0x0014
        /*0024*/ 	.byte	0x00, 0xf0, 0x11, 0x00


	//----- nvinfo : EIATTR_KPARAM_INFO
	.align		4
.L_73:
        /*0028*/ 	.byte	0x04, 0x17
        /*002a*/ 	.short	(.L_75 - .L_74)
.L_74:
        /*002c*/ 	.word	0x00000000
        /*0030*/ 	.short	0x0002
        /*0032*/ 	.short	0x0010
        /*0034*/ 	.byte	0x00, 0xf0, 0x11, 0x00


	//----- nvinfo : EIATTR_KPARAM_INFO
	.align		4
.L_75:
        /*0038*/ 	.byte	0x04, 0x17
        /*003a*/ 	.short	(.L_77 - .L_76)
.L_76:
        /*003c*/ 	.word	0x00000000
        /*0040*/ 	.short	0x0001
        /*0042*/ 	.short	0x0008
        /*0044*/ 	.byte	0x00, 0xf5, 0x21, 0x00


	//----- nvinfo : EIATTR_KPARAM_INFO
	.align		4
.L_77:
        /*0048*/ 	.byte	0x04, 0x17
        /*004a*/ 	.short	(.L_79 - .L_78)
.L_78:
        /*004c*/ 	.word	0x00000000
        /*0050*/ 	.short	0x0000
        /*0052*/ 	.short	0x0000
        /*0054*/ 	.byte	0x00, 0xf5, 0x21, 0x00


	//----- nvinfo : EIATTR_SPARSE_MMA_MASK
	.align		4
.L_79:
        /*0058*/ 	.byte	0x03, 0x50
        /*005a*/ 	.short	0x0000


	//----- nvinfo : EIATTR_MAXREG_COUNT
	.align		4
        /*005c*/ 	.byte	0x03, 0x1b
        /*005e*/ 	.short	0x00ff


	//----- nvinfo : EIATTR_MERCURY_ISA_VERSION
	.align		4
        /*0060*/ 	.byte	0x03, 0x5f
        /*0062*/ 	.short	0x0101


	//----- nvinfo : EIATTR_VRC_CTA_INIT_COUNT
	.align		4
        /*0064*/ 	.byte	0x02, 0x4a
	.zero		1
	.zero		1


	//----- nvinfo : EIATTR_EXIT_INSTR_OFFSETS
	.align		4
        /*0068*/ 	.byte	0x04, 0x1c
        /*006a*/ 	.short	(.L_81 - .L_80)


	//   ....[0]....
.L_80:
        /*006c*/ 	.word	0x000000c0


	//   ....[1]....
        /*0070*/ 	.word	0x000001d0


	//   ....[2]....
        /*0074*/ 	.word	0x00000220


	//----- nvinfo : EIATTR_CBANK_PARAM_SIZE
	.align		4
.L_81:
        /*0078*/ 	.byte	0x03, 0x19
        /*007a*/ 	.short	0x0020


	//----- nvinfo : EIATTR_PARAM_CBANK
	.align		4
        /*007c*/ 	.byte	0x04, 0x0a
        /*007e*/ 	.short	(.L_83 - .L_82)
	.align		4
.L_82:
        /*0080*/ 	.word	index@(.nv.constant0._Z26kernel_gray_to_otsu_binaryPhS_iiPi)
        /*0084*/ 	.short	0x0380
        /*0086*/ 	.short	0x0020


	//----- nvinfo : EIATTR_SW_WAR
	.align		4
.L_83:
        /*0088*/ 	.byte	0x04, 0x36
        /*008a*/ 	.short	(.L_85 - .L_84)
.L_84:
        /*008c*/ 	.word	0x00000008
.L_85:


//--------------------- .nv.info._Z10OTSUthreshPKiPfS1_S1_S1_iiPi --------------------------
	.section	.nv.info._Z10OTSUthreshPKiPfS1_S1_S1_iiPi,"",@"SHT_CUDA_INFO"
	.sectionflags	@""
	.align	4


	//----- nvinfo : EIATTR_CUDA_API_VERSION
	.align		4
        /*0000*/ 	.byte	0x04, 0x37
        /*0002*/ 	.short	(.L_87 - .L_86)
.L_86:
        /*0004*/ 	.word	0x00000082


	//----- nvinfo : EIATTR_KPARAM_INFO
	.align		4
.L_87:
        /*0008*/ 	.byte	0x04, 0x17
        /*000a*/ 	.short	(.L_89 - .L_88)
.L_88:
        /*000c*/ 	.word	0x00000000
        /*0010*/ 	.short	0x0007
        /*0012*/ 	.short	0x0030
        /*0014*/ 	.byte	0x00, 0xf5, 0x21, 0x00


	//----- nvinfo : EIATTR_KPARAM_INFO
	.align		4
.L_89:
        /*0018*/ 	.byte	0x04, 0x17
        /*001a*/ 	.short	(.L_91 - .L_90)
.L_90:
        /*001c*/ 	.word	0x00000000
        /*0020*/ 	.short	0x0006
        /*0022*/ 	.short	0x002c
        /*0024*/ 	.byte	0x00, 0xf0, 0x11, 0x00


	//----- nvinfo : EIATTR_KPARAM_INFO
	.align		4
.L_91:
        /*0028*/ 	.byte	0x04, 0x17
        /*002a*/ 	.short	(.L_93 - .L_92)
.L_92:
        /*002c*/ 	.word	0x00000000
        /*0030*/ 	.short	0x0005
        /*0032*/ 	.short	0x0028
        /*0034*/ 	.byte	0x00, 0xf0, 0x11, 0x00


	//----- nvinfo : EIATTR_KPARAM_INFO
	.align		4
.L_93:
        /*0038*/ 	.byte	0x04, 0x17
        /*003a*/ 	.short	(.L_95 - .L_94)
.L_94:
        /*003c*/ 	.word	0x00000000
        /*0040*/ 	.short	0x0004
        /*0042*/ 	.short	0x0020
        /*0044*/ 	.byte	0x00, 0xf5, 0x21, 0x00


	//----- nvinfo : EIATTR_KPARAM_INFO
	.align		4
.L_95:
        /*0048*/ 	.byte	0x04, 0x17
        /*004a*/ 	.short	(.L_97 - .L_96)
.L_96:
        /*004c*/ 	.word	0x00000000
        /*0050*/ 	.short	0x0003
        /*0052*/ 	.short	0x0018
        /*0054*/ 	.byte	0x00, 0xf5, 0x21, 0x00


	//----- nvinfo : EIATTR_KPARAM_INFO
	.align		4
.L_97:
        /*0058*/ 	.byte	0x04, 0x17
        /*005a*/ 	.short	(.L_99 - .L_98)
.L_98:
        /*005c*/ 	.word	0x00000000
        /*0060*/ 	.short	0x0002
        /*0062*/ 	.short	0x0010
        /*0064*/ 	.byte	0x00, 0xf5, 0x21, 0x00


	//----- nvinfo : EIATTR_KPARAM_INFO
	.align		4
.L_99:
        /*0068*/ 	.byte	0x04, 0x17
        /*006a*/ 	.short	(.L_101 - .L_100)
.L_100:
        /*006c*/ 	.word	0x00000000
        /*0070*/ 	.short	0x0001
        /*0072*/ 	.short	0x0008
        /*0074*/ 	.byte	0x00, 0xf5, 0x21, 0x00


	//----- nvinfo : EIATTR_KPARAM_INFO
	.align		4
.L_101:
        /*0078*/ 	.byte	0x04, 0x17
        /*007a*/ 	.short	(.L_103 - .L_102)
.L_102:
        /*007c*/ 	.word	0x00000000
        /*0080*/ 	.short	0x0000
        /*0082*/ 	.short	0x0000
        /*0084*/ 	.byte	0x00, 0xf5, 0x21, 0x00


	//----- nvinfo : EIATTR_SPARSE_MMA_MASK
	.align		4
.L_103:
        /*0088*/ 	.byte	0x03, 0x50
        /*008a*/ 	.short	0x0000


	//----- nvinfo : EIATTR_MAXREG_COUNT
	.align		4
        /*008c*/ 	.byte	0x03, 0x1b
        /*008e*/ 	.short	0x00ff


	//----- nvinfo : EIATTR_NUM_BARRIERS
	.align		4
        /*0090*/ 	.byte	0x02, 0x4c
        /*0092*/ 	.byte	0x01
	.zero		1


	//----- nvinfo : EIATTR_MERCURY_ISA_VERSION
	.align		4
        /*0094*/ 	.byte	0x03, 0x5f
        /*0096*/ 	.short	0x0101


	//----- nvinfo : EIATTR_VRC_CTA_INIT_COUNT
	.align		4
        /*0098*/ 	.byte	0x02, 0x4a
	.zero		1
	.zero		1


	//----- nvinfo : EIATTR_EXIT_INSTR_OFFSETS
	.align		4
        /*009c*/ 	.byte	0x04, 0x1c
        /*009e*/ 	.short	(.L_105 - .L_104)


	//   ....[0]....
.L_104:
        /*00a0*/ 	.word	0x000006e0


	//   ....[1]....
        /*00a4*/ 	.word	0x00000f50


	//----- nvinfo : EIATTR_CRS_STACK_SIZE
	.align		4
.L_105:
        /*00a8*/ 	.byte	0x04, 0x1e
        /*00aa*/ 	.short	(.L_107 - .L_106)
.L_106:
        /*00ac*/ 	.word	0x00000000


	//----- nvinfo : EIATTR_CBANK_PARAM_SIZE
	.align		4
.L_107:
        /*00b0*/ 	.byte	0x03, 0x19
        /*00b2*/ 	.short	0x0038


	//----- nvinfo : EIATTR_PARAM_CBANK
	.align		4
        /*00b4*/ 	.byte	0x04, 0x0a
        /*00b6*/ 	.short	(.L_109 - .L_108)
	.align		4
.L_108:
        /*00b8*/ 	.word	index@(.nv.constant0._Z10OTSUthreshPKiPfS1_S1_S1_iiPi)
        /*00bc*/ 	.short	0x0380
        /*00be*/ 	.short	0x0038


	//----- nvinfo : EIATTR_SW_WAR
	.align		4
.L_109:
        /*00c0*/ 	.byte	0x04, 0x36
        /*00c2*/ 	.short	(.L_111 - .L_110)
.L_110:
        /*00c4*/ 	.word	0x00000008
.L_111:


//--------------------- .nv.info._Z18kernel_rgb_to_grayPhS_iiPi --------------------------
	.section	.nv.info._Z18kernel_rgb_to_grayPhS_iiPi,"",@"SHT_CUDA_INFO"
	.sectionflags	@""
	.align	4


	//----- nvinfo : EIATTR_CUDA_API_VERSION
	.align		4
        /*0000*/ 	.byte	0x04, 0x37
        /*0002*/ 	.short	(.L_113 - .L_112)
.L_112:
        /*0004*/ 	.word	0x00000082


	//----- nvinfo : EIATTR_KPARAM_INFO
	.align		4
.L_113:
        /*0008*/ 	.byte	0x04, 0x17
        /*000a*/ 	.short	(.L_115 - .L_114)
.L_114:
        /*000c*/ 	.word	0x00000000
        /*0010*/ 	.short	0x0004
        /*0012*/ 	.short	0x0018
        /*0014*/ 	.byte	0x00, 0xf5, 0x21, 0x00


	//----- nvinfo : EIATTR_KPARAM_INFO
	.align		4
.L_115:
        /*0018*/ 	.byte	0x04, 0x17
        /*001a*/ 	.short	(.L_117 - .L_116)
.L_116:
        /*001c*/ 	.word	0x00000000
        /*0020*/ 	.short	0x0003
        /*0022*/ 	.short	0x0014
        /*0024*/ 	.byte	0x00, 0xf0, 0x11, 0x00


	//----- nvinfo : EIATTR_KPARAM_INFO
	.align		4
.L_117:
        /*0028*/ 	.byte	0x04, 0x17
        /*002a*/ 	.short	(.L_119 - .L_118)
.L_118:
        /*002c*/ 	.word	0x00000000
        /*0030*/ 	.short	0x0002
        /*0032*/ 	.short	0x0010
        /*0034*/ 	.byte	0x00, 0xf0, 0x11, 0x00


	//----- nvinfo : EIATTR_KPARAM_INFO
	.align		4
.L_119:
        /*0038*/ 	.byte	0x04, 0x17
        /*003a*/ 	.short	(.L_121 - .L_120)
.L_120:
        /*003c*/ 	.word	0x00000000
        /*0040*/ 	.short	0x0001
        /*0042*/ 	.short	0x0008
        /*0044*/ 	.byte	0x00, 0xf5, 0x21, 0x00


	//----- nvinfo : EIATTR_KPARAM_INFO
	.align		4
.L_121:
        /*0048*/ 	.byte	0x04, 0x17
        /*004a*/ 	.short	(.L_123 - .L_122)
.L_122:
        /*004c*/ 	.word	0x00000000
        /*0050*/ 	.short	0x0000
        /*0052*/ 	.short	0x0000
        /*0054*/ 	.byte	0x00, 0xf5, 0x21, 0x00


	//----- nvinfo : EIATTR_SPARSE_MMA_MASK
	.align		4
.L_123:
        /*0058*/ 	.byte	0x03, 0x50
        /*005a*/ 	.short	0x0000


	//----- nvinfo : EIATTR_MAXREG_COUNT
	.align		4
        /*005c*/ 	.byte	0x03, 0x1b
        /*005e*/ 	.short	0x00ff


	//----- nvinfo : EIATTR_MERCURY_ISA_VERSION
	.align		4
        /*0060*/ 	.byte	0x03, 0x5f
        /*0062*/ 	.short	0x0101


	//----- nvinfo : EIATTR_VRC_CTA_INIT_COUNT
	.align		4
        /*0064*/ 	.byte	0x02, 0x4a
	.zero		1
	.zero		1


	//----- nvinfo : EIATTR_EXIT_INSTR_OFFSETS
	.align		4
        /*0068*/ 	.byte	0x04, 0x1c
        /*006a*/ 	.short	(.L_125 - .L_124)


	//   ....[0]....
.L_124:
        /*006c*/ 	.word	0x000000c0


	//   ....[1]....
        /*0070*/ 	.word	0x000002e0


	//----- nvinfo : EIATTR_CBANK_PARAM_SIZE
	.align		4
.L_125:
        /*0074*/ 	.byte	0x03, 0x19
        /*0076*/ 	.short	0x0020


	//----- nvinfo : EIATTR_PARAM_CBANK
	.align		4
        /*0078*/ 	.byte	0x04, 0x0a
        /*007a*/ 	.short	(.L_127 - .L_126)
	.align		4
.L_126:
        /*007c*/ 	.word	index@(.nv.constant0._Z18kernel_rgb_to_grayPhS_iiPi)
        /*0080*/ 	.short	0x0380
        /*0082*/ 	.short	0x0020


	//----- nvinfo : EIATTR_SW_WAR
	.align		4
.L_127:
        /*0084*/ 	.byte	0x04, 0x36
        /*0086*/ 	.short	(.L_129 - .L_128)
.L_128:
        /*0088*/ 	.word	0x00000008
.L_129:


//--------------------- .nv.callgraph             --------------------------
	.section	.nv.callgraph,"",@"SHT_CUDA_CALLGRAPH"
	.align	4
	.sectionentsize	8
	.align		4
        /*0000*/ 	.word	0x00000000
	.align		4
        /*0004*/ 	.word	0xffffffff
	.align		4
        /*0008*/ 	.word	0x00000000
	.align		4
        /*000c*/ 	.word	0xfffffffe
	.align		4
        /*0010*/ 	.word	0x00000000
	.align		4
        /*0014*/ 	.word	0xfffffffd
	.align		4
        /*0018*/ 	.word	0x00000000
	.align		4
        /*001c*/ 	.word	0xfffffffc


//--------------------- .text._Z15kernel_dilationPhS_iii --------------------------
	.section	.text._Z15kernel_dilationPhS_iii,"ax",@progbits
	.align	128
        .global         _Z15kernel_dilationPhS_iii
        .type           _Z15kernel_dilationPhS_iii,@function
        .size           _Z15kernel_dilationPhS_iii,(.L_x_32 - _Z15kernel_dilationPhS_iii)
        .other          _Z15kernel_dilationPhS_iii,@"STO_CUDA_ENTRY STV_DEFAULT"
_Z15kernel_dilationPhS_iii:
.text._Z15kernel_dilationPhS_iii:
[----:B------:R-:W-:Y:S01]  /*0000*/  LDC R1, c[0x0][0x37c] ;  /* 0x0000df00ff017b82 */ /* 0x000fe20000000800 */
[----:B------:R-:W0:Y:S07]  /*0010*/  S2R R3, SR_TID.Y ;  /* 0x0000000000037919 */ /* 0x000e2e0000002200 */
[----:B------:R-:W1:Y:S01]  /*0020*/  LDC R15, c[0x0][0x360] ;  /* 0x0000d800ff0f7b82 */ /* 0x000e620000000800 */
[----:B------:R-:W2:Y:S01]  /*0030*/  LDCU.64 UR8, c[0x0][0x390] ;  /* 0x00007200ff0877ac */ /* 0x000ea20008000a00 */
[----:B------:R-:W1:Y:S06]  /*0040*/  S2R R0, SR_TID.X ;  /* 0x0000000000007919 */ /* 0x000e6c0000002100 */
[----:B------:R-:W0:Y:S08]  /*0050*/  S2UR UR5, SR_CTAID.Y ;  /* 0x00000000000579c3 */ /* 0x000e300000002600 */
[----:B------:R-:W0:Y:S08]  /*0060*/  LDC R14, c[0x0][0x364] ;  /* 0x0000d900ff0e7b82 */ /* 0x000e300000000800 */
[----:B------:R-:W1:Y:S01]  /*0070*/  S2UR UR4, SR_CTAID.X ;  /* 0x00000000000479c3 */ /* 0x000e620000002500 */
[----:B0-----:R-:W-:-:S05]  /*0080*/  IMAD R14, R14, UR5, R3 ;  /* 0x000000050e0e7c24 */ /* 0x001fca000f8e0203 */
[----:B--2---:R-:W-:Y:S01]  /*0090*/  ISETP.GE.AND P0, PT, R14, UR9, PT ;  /* 0x000000090e007c0c */ /* 0x004fe2000bf06270 */
[----:B-1----:R-:W-:-:S05]  /*00a0*/  IMAD R15, R15, UR4, R0 ;  /* 0x000000040f0f7c24 */ /* 0x002fca000f8e0200 */
[----:B------:R-:W-:-:S13]  /*00b0*/  ISETP.GE.OR P0, PT, R15, UR8, P0 ;  /* 0x000000080f007c0c */ /* 0x000fda0008706670 */
[----:B------:R-:W-:Y:S05]  /*00c0*/  @P0 EXIT ;  /* 0x000000000000094d */ /* 0x000fea0003800000 */
[----:B------:R-:W0:Y:S01]  /*00d0*/  LDCU.128 UR12, c[0x0][0x380] ;  /* 0x00007000ff0c77ac */ /* 0x000e220008000c00 */
[----:B------:R-:W-:Y:S01]  /*00e0*/  IMAD R2, R14, UR8, R15 ;  /* 0x000000080e027c24 */ /* 0x000fe2000f8e020f */
[----:B------:R-:W1:Y:S01]  /*00f0*/  LDC R6, c[0x0][0x398] ;  /* 0x0000e600ff067b82 */ /* 0x000e620000000800 */
[----:B------:R-:W2:Y:S03]  /*0100*/  LDCU.64 UR4, c[0x0][0x358] ;  /* 0x00006b00ff0477ac */ /* 0x000ea60008000a00 */
[----:B------:R-:W-:Y:S02]  /*0110*/  SHF.R.S32.HI R7, RZ, 0x1f, R2 ;  /* 0x0000001fff077819 */ /* 0x000fe40000011402 */
[----:B0-----:R-:W-:-:S04]  /*0120*/  IADD3 R4, P0, PT, R2, UR12, RZ ;  /* 0x0000000c02047c10 */ /* 0x001fc8000ff1e0ff */
[----:B------:R-:W-:-:S06]  /*0130*/  IADD3.X R5, PT, PT, R7, UR13, RZ, P0, !PT ;  /* 0x0000000d07057c10 */ /* 0x000fcc00087fe4ff */
[----:B--2---:R-:W2:Y:S01]  /*0140*/  LDG.E.U8 R5, desc[UR4][R4.64] ;  /* 0x0000000404057981 */ /* 0x004ea2000c1e1100 */
[----:B-1----:R-:W-:Y:S01]  /*0150*/  VIADD R0, R6, 0xffffffff ;  /* 0xffffffff06007836 */ /* 0x002fe20000000000 */
[----:B------:R-:W-:-:S04]  /*0160*/  IADD3 R2, P1, PT, R2, UR14, RZ ;  /* 0x0000000e02027c10 */ /* 0x000fc8000ff3e0ff */
[----:B------:R-:W-:-:S04]  /*0170*/  LEA.HI R13, R0, R0, RZ, 0x1 ;  /* 0x00000000000d7211 */ /* 0x000fc800078f08ff */
[----:B------:R-:W-:-:S04]  /*0180*/  SHF.R.S32.HI R13, RZ, 0x1, R13 ;  /* 0x00000001ff0d7819 */ /* 0x000fc8000001140d */
[C---:B------:R-:W-:Y:S02]  /*0190*/  IADD3 R3, PT, PT, -R13.reuse, UR9, RZ ;  /* 0x000000090d037c10 */ /* 0x040fe4000fffe1ff */
[----:B------:R-:W-:Y:S02]  /*01a0*/  IADD3 R0, PT, PT, -R13, UR8, RZ ;  /* 0x000000080d007c10 */ /* 0x000fe4000fffe1ff */
[----:B------:R-:W-:Y:S02]  /*01b0*/  ISETP.GE.AND P0, PT, R14, R3, PT ;  /* 0x000000030e00720c */ /* 0x000fe40003f06270 */
[----:B------:R-:W-:Y:S02]  /*01c0*/  IADD3.X R3, PT, PT, R7, UR15, RZ, P1, !PT ;  /* 0x0000000f07037c10 */ /* 0x000fe40008ffe4ff */
[C---:B------:R-:W-:Y:S02]  /*01d0*/  ISETP.GE.OR P0, PT, R15.reuse, R0, P0 ;  /* 0x000000000f00720c */ /* 0x040fe40000706670 */
[----:B------:R-:W-:-:S04]  /*01e0*/  VIMNMX R0, PT, PT, R15, R14, PT ;  /* 0x0000000e0f007248 */ /* 0x000fc80003fe0100 */
[----:B------:R-:W-:Y:S01]  /*01f0*/  ISETP.LE.OR P0, PT, R0, R13, P0 ;  /* 0x0000000d0000720c */ /* 0x000fe20000703670 */
[----:B--2---:R0:W-:-:S12]  /*0200*/  STG.E.U8 desc[UR4][R2.64], R5 ;  /* 0x0000000502007986 */ /* 0x0041d8000c101104 */
[----:B------:R-:W-:Y:S05]  /*0210*/  @P0 EXIT ;  /* 0x000000000000094d */ /* 0x000fea0003800000 */
[----:B------:R-:W-:-:S13]  /*0220*/  ISETP.GE.AND P0, PT, R6, RZ, PT ;  /* 0x000000ff0600720c */ /* 0x000fda0003f06270 */
[----:B------:R-:W-:Y:S05]  /*0230*/  @!P0 EXIT ;  /* 0x000000000000894d */ /* 0x000fea0003800000 */
[----:B------:R-:W-:Y:S01]  /*0240*/  IABS R8, R13 ;  /* 0x0000000d00087213 */ /* 0x000fe20000000000 */
[--C-:B------:R-:W-:Y:S01]  /*0250*/  IMAD.MOV R11, RZ, RZ, -R13.reuse ;  /* 0x000000ffff0b7224 */ /* 0x100fe200078e0a0d */
[----:B------:R-:W-:Y:S01]  /*0260*/  PRMT R12, R5, 0x7610, R12 ;  /* 0x00007610050c7816 */ /* 0x000fe2000000000c */
[----:B------:R-:W-:Y:S01]  /*0270*/  IMAD.IADD R10, R14, 0x1, -R13 ;  /* 0x000000010e0a7824 */ /* 0x000fe200078e0a0d */
[C---:B------:R-:W-:Y:S01]  /*0280*/  IADD3 R9, PT, PT, -R13.reuse, 0x1, RZ ;  /* 0x000000010d097810 */ /* 0x040fe20007ffe1ff */
[C---:B------:R-:W-:Y:S01]  /*0290*/  IMAD.IADD R8, R13.reuse, 0x1, R8 ;  /* 0x000000010d087824 */ /* 0x040fe200078e0208 */
[C---:B------:R-:W-:Y:S01]  /*02a0*/  IADD3 R7, PT, PT, -R13.reuse, 0x2, RZ ;  /* 0x000000020d077810 */ /* 0x040fe20007ffe1ff */
[----:B------:R-:W-:Y:S01]  /*02b0*/  IMAD.MOV.U32 R0, RZ, RZ, R11 ;  /* 0x000000ffff007224 */ /* 0x000fe200078e000b */
[----:B------:R-:W-:Y:S01]  /*02c0*/  IADD3 R6, PT, PT, -R13, 0x3, RZ ;  /* 0x000000030d067810 */ /* 0x000fe20007ffe1ff */
[----:B------:R-:W-:Y:S01]  /*02d0*/  USHF.R.S32.HI UR6, URZ, 0x1f, UR8 ;  /* 0x0000001fff067899 */ /* 0x000fe20008011408 */
[----:B------:R-:W-:-:S11]  /*02e0*/  LOP3.LUT R20, R8, 0x3, RZ, 0xc0, !PT ;  /* 0x0000000308147812 */ /* 0x000fd600078ec0ff */
.L_x_3:
[----:B------:R-:W-:Y:S01]  /*02f0*/  ISETP.NE.AND P1, PT, R20, 0x3, PT ;  /* 0x000000031400780c */ /* 0x000fe20003f25270 */
[----:B------:R-:W-:Y:S01]  /*0300*/  IMAD.IADD R17, R15, 0x1, R0 ;  /* 0x000000010f117824 */ /* 0x000fe200078e0200 */
[----:B------:R-:W-:Y:S01]  /*0310*/  IABS R16, R13 ;  /* 0x0000000d00107213 */ /* 0x000fe20000000000 */
[----:B------:R-:W-:-:S03]  /*0320*/  IMAD.MOV.U32 R19, RZ, RZ, R11 ;  /* 0x000000ffff137224 */ /* 0x000fc600078e000b */
[C---:B------:R-:W-:Y:S01]  /*0330*/  ISETP.NE.AND P0, PT, R0.reuse, R16, PT ;  /* 0x000000100000720c */ /* 0x040fe20003f05270 */
[----:B------:R-:W-:-:S06]  /*0340*/  VIADD R0, R0, 0x1 ;  /* 0x0000000100007836 */ /* 0x000fcc0000000000 */
[----:B0123--:R-:W-:Y:S06]  /*0350*/  @!P1 BRA `(.L_x_0) ;  /* 0x00000000007c9947 */ /* 0x00ffec0003800000 */
[----:B------:R-:W0:Y:S01]  /*0360*/  LDCU UR7, c[0x0][0x390] ;  /* 0x00007200ff0777ac */ /* 0x000e220008000800 */
[----:B------:R-:W1:Y:S01]  /*0370*/  LDCU.64 UR8, c[0x0][0x380] ;  /* 0x00007000ff0877ac */ /* 0x000e620008000a00 */
[----:B0-----:R-:W-:-:S05]  /*0380*/  IMAD R5, R10, UR7, R17 ;  /* 0x000000070a057c24 */ /* 0x001fca000f8e0211 */
[----:B-1----:R-:W-:-:S04]  /*0390*/  IADD3 R4, P1, PT, R5, UR8, RZ ;  /* 0x0000000805047c10 */ /* 0x002fc8000ff3e0ff */
[----:B------:R-:W-:-:S05]  /*03a0*/  LEA.HI.X.SX32 R5, R5, UR9, 0x1, P1 ;  /* 0x0000000905057c11 */ /* 0x000fca00088f0eff */
[----:B------:R-:W2:Y:S01]  /*03b0*/  LDG.E.U8 R21, desc[UR4][R4.64] ;  /* 0x0000000404157981 */ /* 0x000ea2000c1e1100 */
[----:B------:R-:W-:Y:S01]  /*03c0*/  LOP3.LUT R18, R12, 0xff, RZ, 0xc0, !PT ;  /* 0x000000ff0c127812 */ /* 0x000fe200078ec0ff */
[----:B------:R-:W-:Y:S01]  /*03d0*/  IMAD.MOV.U32 R19, RZ, RZ, R9 ;  /* 0x000000ffff137224 */ /* 0x000fe200078e0009 */
[----:B------:R-:W-:Y:S02]  /*03e0*/  ISETP.NE.AND P2, PT, R20, RZ, PT ;  /* 0x000000ff1400720c */ /* 0x000fe40003f45270 */
[----:B--2---:R-:W-:-:S13]  /*03f0*/  ISETP.GT.U32.AND P1, PT, R21, R18, PT ;  /* 0x000000121500720c */ /* 0x004fda0003f24070 */
[----:B------:R1:W-:Y:S01]  /*0400*/  @P1 STG.E.U8 desc[UR4][R2.64], R21 ;  /* 0x0000001502001986 */ /* 0x0003e2000c101104 */
[----:B------:R-:W-:Y:S01]  /*0410*/  @P1 PRMT R12, R21, 0x7610, R12 ;  /* 0x00007610150c1816 */ /* 0x000fe2000000000c */
[----:B------:R-:W-:Y:S06]  /*0420*/  @!P2 BRA `(.L_x_0) ;  /* 0x000000000048a947 */ /* 0x000fec0003800000 */
[----:B------:R-:W-:-:S04]  /*0430*/  IADD3 R4, P1, PT, R4, UR7, RZ ;  /* 0x0000000704047c10 */ /* 0x000fc8000ff3e0ff */
[----:B------:R-:W-:-:S05]  /*0440*/  IADD3.X R5, PT, PT, R5, UR6, RZ, P1, !PT ;  /* 0x0000000605057c10 */ /* 0x000fca0008ffe4ff */
[----:B-1----:R-:W2:Y:S01]  /*0450*/  LDG.E.U8 R21, desc[UR4][R4.64] ;  /* 0x0000000404157981 */ /* 0x002ea2000c1e1100 */
[----:B------:R-:W-:Y:S01]  /*0460*/  LOP3.LUT R18, R12, 0xff, RZ, 0xc0, !PT ;  /* 0x000000ff0c127812 */ /* 0x000fe200078ec0ff */
[----:B------:R-:W-:Y:S01]  /*0470*/  IMAD.MOV.U32 R19, RZ, RZ, R7 ;  /* 0x000000ffff137224 */ /* 0x000fe200078e0007 */
[----:B------:R-:W-:Y:S02]  /*0480*/  ISETP.NE.AND P2, PT, R20, 0x1, PT ;  /* 0x000000011400780c */ /* 0x000fe40003f45270 */
[----:B--2---:R-:W-:-:S13]  /*0490*/  ISETP.GT.U32.AND P1, PT, R21, R18, PT ;  /* 0x000000121500720c */ /* 0x004fda0003f24070 */
[----:B------:R2:W-:Y:S01]  /*04a0*/  @P1 STG.E.U8 desc[UR4][R2.64], R21 ;  /* 0x0000001502001986 */ /* 0x0005e2000c101104 */
[----:B------:R-:W-:Y:S01]  /*04b0*/  @P1 PRMT R12, R21, 0x7610, R12 ;  /* 0x00007610150c1816 */ /* 0x000fe2000000000c */
[----:B------:R-:W-:Y:S06]  /*04c0*/  @!P2 BRA `(.L_x_0) ;  /* 0x000000000020a947 */ /* 0x000fec0003800000 */
[----:B------:R-:W-:-:S04]  /*04d0*/  IADD3 R4, P1, PT, R4, UR7, RZ ;  /* 0x0000000704047c10 */ /* 0x000fc8000ff3e0ff */
[----:B------:R-:W-:-:S06]  /*04e0*/  IADD3.X R5, PT, PT, R5, UR6, RZ, P1, !PT ;  /* 0x0000000605057c10 */ /* 0x000fcc0008ffe4ff */
[----:B------:R-:W3:Y:S01]  /*04f0*/  LDG.E.U8 R5, desc[UR4][R4.64] ;  /* 0x0000000404057981 */ /* 0x000ee2000c1e1100 */
[----:B------:R-:W-:Y:S01]  /*0500*/  LOP3.LUT R18, R12, 0xff, RZ, 0xc0, !PT ;  /* 0x000000ff0c127812 */ /* 0x000fe200078ec0ff */
[----:B------:R-:W-:-:S03]  /*0510*/  IMAD.MOV.U32 R19, RZ, RZ, R6 ;  /* 0x000000ffff137224 */ /* 0x000fc600078e0006 */
[----:B---3--:R-:W-:-:S13]  /*0520*/  ISETP.GT.U32.AND P1, PT, R5, R18, PT ;  /* 0x000000120500720c */ /* 0x008fda0003f24070 */
[----:B------:R3:W-:Y:S01]  /*0530*/  @P1 STG.E.U8 desc[UR4][R2.64], R5 ;  /* 0x0000000502001986 */ /* 0x0007e2000c101104 */
[----:B------:R-:W-:-:S07]  /*0540*/  @P1 PRMT R12, R5, 0x7610, R12 ;  /* 0x00007610050c1816 */ /* 0x000fce000000000c */
.L_x_0:
[----:B------:R-:W-:-:S13]  /*0550*/  ISETP.GE.U32.AND P1, PT, R8, 0x3, PT ;  /* 0x000000030800780c */ /* 0x000fda0003f26070 */
[----:B------:R-:W-:Y:S05]  /*0560*/  @!P1 BRA `(.L_x_1) ;  /* 0x0000000000989947 */ /* 0x000fea0003800000 */
[----:B-12---:R-:W1:Y:S01]  /*0570*/  LDC R21, c[0x0][0x390] ;  /* 0x0000e400ff157b82 */ /* 0x006e620000000800 */
[----:B------:R-:W2:Y:S01]  /*0580*/  LDCU UR7, c[0x0][0x390] ;  /* 0x00007200ff0777ac */ /* 0x000ea20008000800 */
[----:B------:R-:W-:Y:S02]  /*0590*/  IMAD.IADD R24, R14, 0x1, R19 ;  /* 0x000000010e187824 */ /* 0x000fe400078e0213 */
[----:B------:R-:W-:Y:S01]  /*05a0*/  IMAD.IADD R22, R19, 0x1, -R16 ;  /* 0x0000000113167824 */ /* 0x000fe200078e0a10 */
[----:B------:R-:W4:Y:S01]  /*05b0*/  LDCU.64 UR8, c[0x0][0x380] ;  /* 0x00007000ff0877ac */ /* 0x000f220008000a00 */
[----:B--2---:R-:W-:-:S07]  /*05c0*/  IMAD R24, R24, UR7, R17 ;  /* 0x0000000718187c24 */ /* 0x004fce000f8e0211 */
.L_x_2:
[----:B----4-:R-:W-:-:S04]  /*05d0*/  IADD3 R4, P1, PT, R24, UR8, RZ ;  /* 0x0000000818047c10 */ /* 0x010fc8000ff3e0ff */
[----:B0--3--:R-:W-:-:S05]  /*05e0*/  LEA.HI.X.SX32 R5, R24, UR9, 0x1, P1 ;  /* 0x0000000918057c11 */ /* 0x009fca00088f0eff */
[----:B------:R-:W2:Y:S01]  /*05f0*/  LDG.E.U8 R23, desc[UR4][R4.64] ;  /* 0x0000000404177981 */ /* 0x000ea2000c1e1100 */
[----:B------:R-:W-:-:S04]  /*0600*/  LOP3.LUT R16, R12, 0xff, RZ, 0xc0, !PT ;  /* 0x000000ff0c107812 */ /* 0x000fc800078ec0ff */
[----:B--2---:R-:W-:Y:S02]  /*0610*/  ISETP.GT.U32.AND P1, PT, R23, R16, PT ;  /* 0x000000101700720c */ /* 0x004fe40003f24070 */
[----:B-1----:R-:W-:-:S04]  /*0620*/  IADD3 R16, P2, PT, R4, R21, RZ ;  /* 0x0000001504107210 */ /* 0x002fc80007f5e0ff */
[----:B------:R-:W-:-:S07]  /*0630*/  IADD3.X R17, PT, PT, R5, UR6, RZ, P2, !PT ;  /* 0x0000000605117c10 */ /* 0x000fce00097fe4ff */
[----:B------:R0:W-:Y:S04]  /*0640*/  @P1 STG.E.U8 desc[UR4][R2.64], R23 ;  /* 0x0000001702001986 */ /* 0x0001e8000c101104 */
[----:B------:R-:W2:Y:S01]  /*0650*/  LDG.E.U8 R25, desc[UR4][R16.64] ;  /* 0x0000000410197981 */ /* 0x000ea2000c1e1100 */
[----:B------:R-:W-:-:S04]  /*0660*/  @P1 PRMT R12, R23, 0x7610, R12 ;  /* 0x00007610170c1816 */ /* 0x000fc8000000000c */
[----:B------:R-:W-:-:S04]  /*0670*/  LOP3.LUT R18, R12, 0xff, RZ, 0xc0, !PT ;  /* 0x000000ff0c127812 */ /* 0x000fc800078ec0ff */
[----:B--2---:R-:W-:Y:S02]  /*0680*/  ISETP.GT.U32.AND P1, PT, R25, R18, PT ;  /* 0x000000121900720c */ /* 0x004fe40003f24070 */
[----:B------:R-:W-:-:S04]  /*0690*/  IADD3 R18, P2, PT, R16, R21, RZ ;  /* 0x0000001510127210 */ /* 0x000fc80007f5e0ff */
        /* <DEDUP_REMOVED lines=10> */
[----:B------:R-:W-:Y:S01]  /*0740*/  @P1 PRMT R12, R27, 0x7610, R12 ;  /* 0x000076101b0c1816 */ /* 0x000fe2000000000c */
[----:B------:R-:W-:Y:S02]  /*0750*/  VIADD R22, R22, 0x4 ;  /* 0x0000000416167836 */ /* 0x000fe40000000000 */
[----:B------:R-:W-:Y:S01]  /*0760*/  IMAD R24, R21, 0x4, R24 ;  /* 0x0000000415187824 */ /* 0x000fe200078e0218 */
[----:B------:R-:W-:Y:S02]  /*0770*/  LOP3.LUT R16, R12, 0xff, RZ, 0xc0, !PT ;  /* 0x000000ff0c107812 */ /* 0x000fe400078ec0ff */
[----:B------:R-:W-:-:S02]  /*0780*/  ISETP.NE.AND P2, PT, R22, 0x1, PT ;  /* 0x000000011600780c */ /* 0x000fc40003f45270 */
[----:B--2---:R-:W-:-:S13]  /*0790*/  ISETP.GT.U32.AND P1, PT, R5, R16, PT ;  /* 0x000000100500720c */ /* 0x004fda0003f24070 */
[----:B------:R0:W-:Y:S01]  /*07a0*/  @P1 STG.E.U8 desc[UR4][R2.64], R5 ;  /* 0x0000000502001986 */ /* 0x0001e2000c101104 */
[----:B------:R-:W-:Y:S01]  /*07b0*/  @P1 PRMT R12, R5, 0x7610, R12 ;  /* 0x00007610050c1816 */ /* 0x000fe2000000000c */
[----:B------:R-:W-:Y:S06]  /*07c0*/  @P2 BRA `(.L_x_2) ;  /* 0xfffffffc00802947 */ /* 0x000fec000383ffff */
.L_x_1:
[----:B------:R-:W-:Y:S05]  /*07d0*/  @P0 BRA `(.L_x_3) ;  /* 0xfffffff800c40947 */ /* 0x000fea000383ffff */
[----:B------:R-:W-:Y:S05]  /*07e0*/  EXIT ;  /* 0x000000000000794d */ /* 0x000fea0003800000 */
.L_x_4:
[----:B------:R-:W-:-:S00]  /*07f0*/  BRA `(.L_x_4) ;  /* 0xfffffffc00fc7947 */ /* 0x000fc0000383ffff */
[----:B------:R-:W-:-:S00]  /*0800*/  NOP ;  /* 0x0000000000007918 */ /* 0x000fc00000000000 */
[----:B------:R-:W-:-:S00]  /*0810*/  NOP ;  /* 0x0000000000007918 */ /* 0x000fc00000000000 */
[----:B------:R-:W-:-:S00]  /*0820*/  NOP ;  /* 0x0000000000007918 */ /* 0x000fc00000000000 */
[----:B------:R-:W-:-:S00]  /*0830*/  NOP ;  /* 0x0000000000007918 */ /* 0x000fc00000000000 */
[----:B------:R-:W-:-:S00]  /*0840*/  NOP ;  /* 0x0000000000007918 */ /* 0x000fc00000000000 */
[----:B------:R-:W-:-:S00]  /*0850*/  NOP ;  /* 0x0000000000007918 */ /* 0x000fc00000000000 */
[----:B------:R-:W-:-:S00]  /*0860*/  NOP ;  /* 0x0000000000007918 */ /* 0x000fc00000000000 */
[----:B------:R-:W-:-:S00]  /*0870*/  NOP ;  /* 0x0000000000007918 */ /* 0x000fc00000000000 */
.L_x_32:


//--------------------- .text._Z14kernel_erosionPhS_iii --------------------------
	.section	.text._Z14kernel_erosionPhS_iii,"ax",@progbits
	.align	128
        .global         _Z14kernel_erosionPhS_iii
        .type           _Z14kernel_erosionPhS_iii,@function
        .size           _Z14kernel_erosionPhS_iii,(.L_x_33 - _Z14kernel_erosionPhS_iii)
        .other          _Z14kernel_erosionPhS_iii,@"STO_CUDA_ENTRY STV_DEFAULT"
_Z14kernel_erosionPhS_iii:
.text._Z14kernel_erosionPhS_iii:
        /* <DEDUP_REMOVED lines=47> */
.L_x_8:
        /* <DEDUP_REMOVED lines=16> */
[----:B--2---:R-:W-:-:S13]  /*03f0*/  ISETP.GE.U32.AND P1, PT, R21, R18, PT ;  /* 0x000000121500720c */ /* 0x004fda0003f26070 */
[----:B------:R1:W-:Y:S01]  /*0400*/  @!P1 STG.E.U8 desc[UR4][R2.64], R21 ;  /* 0x0000001502009986 */ /* 0x0003e2000c101104 */
[----:B------:R-:W-:Y:S01]  /*0410*/  @!P1 PRMT R12, R21, 0x7610, R12 ;  /* 0x00007610150c9816 */ /* 0x000fe2000000000c */
[----:B------:R-:W-:Y:S06]  /*0420*/  @!P2 BRA `(.L_x_5) ;  /* 0x000000000048a947 */ /* 0x000fec0003800000 */
[----:B------:R-:W-:-:S04]  /*0430*/  IADD3 R4, P1, PT, R4, UR7, RZ ;  /* 0x0000000704047c10 */ /* 0x000fc8000ff3e0ff */
[----:B------:R-:W-:-:S05]  /*0440*/  IADD3.X R5, PT, PT, R5, UR6, RZ, P1, !PT ;  /* 0x0000000605057c10 */ /* 0x000fca0008ffe4ff */
[----:B-1----:R-:W2:Y:S01]  /*0450*/  LDG.E.U8 R21, desc[UR4][R4.64] ;  /* 0x0000000404157981 */ /* 0x002ea2000c1e1100 */
[----:B------:R-:W-:Y:S01]  /*0460*/  LOP3.LUT R18, R12, 0xff, RZ, 0xc0, !PT ;  /* 0x000000ff0c127812 */ /* 0x000fe200078ec0ff */
[----:B------:R-:W-:Y:S01]  /*0470*/  IMAD.MOV.U32 R19, RZ, RZ, R7 ;  /* 0x000000ffff137224 */ /* 0x000fe200078e0007 */
[----:B------:R-:W-:Y:S02]  /*0480*/  ISETP.NE.AND P2, PT, R20, 0x1, PT ;  /* 0x000000011400780c */ /* 0x000fe40003f45270 */
[----:B--2---:R-:W-:-:S13]  /*0490*/  ISETP.GE.U32.AND P1, PT, R21, R18, PT ;  /* 0x000000121500720c */ /* 0x004fda0003f26070 */
[----:B------:R2:W-:Y:S01]  /*04a0*/  @!P1 STG.E.U8 desc[UR4][R2.64], R21 ;  /* 0x0000001502009986 */ /* 0x0005e2000c101104 */
[----:B------:R-:W-:Y:S01]  /*04b0*/  @!P1 PRMT R12, R21, 0x7610, R12 ;  /* 0x00007610150c9816 */ /* 0x000fe2000000000c */
[----:B------:R-:W-:Y:S06]  /*04c0*/  @!P2 BRA `(.L_x_5) ;  /* 0x000000000020a947 */ /* 0x000fec0003800000 */
[----:B------:R-:W-:-:S04]  /*04d0*/  IADD3 R4, P1, PT, R4, UR7, RZ ;  /* 0x0000000704047c10 */ /* 0x000fc8000ff3e0ff */
[----:B------:R-:W-:-:S06]  /*04e0*/  IADD3.X R5, PT, PT, R5, UR6, RZ, P1, !PT ;  /* 0x0000000605057c10 */ /* 0x000fcc0008ffe4ff */
[----:B------:R-:W3:Y:S01]  /*04f0*/  LDG.E.U8 R5, desc[UR4][R4.64] ;  /* 0x0000000404057981 */ /* 0x000ee2000c1e1100 */
[----:B------:R-:W-:Y:S01]  /*0500*/  LOP3.LUT R18, R12, 0xff, RZ, 0xc0, !PT ;  /* 0x000000ff0c127812 */ /* 0x000fe200078ec0ff */
[----:B------:R-:W-:-:S03]  /*0510*/  IMAD.MOV.U32 R19, RZ, RZ, R6 ;  /* 0x000000ffff137224 */ /* 0x000fc600078e0006 */
[----:B---3--:R-:W-:-:S13]  /*0520*/  ISETP.GE.U32.AND P1, PT, R5, R18, PT ;  /* 0x000000120500720c */ /* 0x008fda0003f26070 */
[----:B------:R3:W-:Y:S01]  /*0530*/  @!P1 STG.E.U8 desc[UR4][R2.64], R5 ;  /* 0x0000000502009986 */ /* 0x0007e2000c101104 */
[----:B------:R-:W-:-:S07]  /*0540*/  @!P1 PRMT R12, R5, 0x7610, R12 ;  /* 0x00007610050c9816 */ /* 0x000fce000000000c */
.L_x_5:
        /* <DEDUP_REMOVED lines=8> */
.L_x_7:
[----:B----4-:R-:W-:-:S04]  /*05d0*/  IADD3 R4, P1, PT, R24, UR8, RZ ;  /* 0x0000000818047c10 */ /* 0x010fc8000ff3e0ff */
[----:B0--3--:R-:W-:-:S05]  /*05e0*/  LEA.HI.X.SX32 R5, R24, UR9, 0x1, P1 ;  /* 0x0000000918057c11 */ /* 0x009fca00088f0eff */
[----:B------:R-:W2:Y:S01]  /*05f0*/  LDG.E.U8 R23, desc[UR4][R4.64] ;  /* 0x0000000404177981 */ /* 0x000ea2000c1e1100 */
[----:B------:R-:W-:-:S04]  /*0600*/  LOP3.LUT R16, R12, 0xff, RZ, 0xc0, !PT ;  /* 0x000000ff0c107812 */ /* 0x000fc800078ec0ff */
[----:B--2---:R-:W-:Y:S02]  /*0610*/  ISETP.GE.U32.AND P1, PT, R23, R16, PT ;  /* 0x000000101700720c */ /* 0x004fe40003f26070 */
[----:B-1----:R-:W-:-:S04]  /*0620*/  IADD3 R16, P2, PT, R4, R21, RZ ;  /* 0x0000001504107210 */ /* 0x002fc80007f5e0ff */
[----:B------:R-:W-:-:S07]  /*0630*/  IADD3.X R17, PT, PT, R5, UR6, RZ, P2, !PT ;  /* 0x0000000605117c10 */ /* 0x000fce00097fe4ff */
[----:B------:R0:W-:Y:S04]  /*0640*/  @!P1 STG.E.U8 desc[UR4][R2.64], R23 ;  /* 0x0000001702009986 */ /* 0x0001e8000c101104 */
[----:B------:R-:W2:Y:S01]  /*0650*/  LDG.E.U8 R25, desc[UR4][R16.64] ;  /* 0x0000000410197981 */ /* 0x000ea2000c1e1100 */
[----:B------:R-:W-:-:S04]  /*0660*/  @!P1 PRMT R12, R23, 0x7610, R12 ;  /* 0x00007610170c9816 */ /* 0x000fc8000000000c */
[----:B------:R-:W-:-:S04]  /*0670*/  LOP3.LUT R18, R12, 0xff, RZ, 0xc0, !PT ;  /* 0x000000ff0c127812 */ /* 0x000fc800078ec0ff */
[----:B--2---:R-:W-:Y:S02]  /*0680*/  ISETP.GE.U32.AND P1, PT, R25, R18, PT ;  /* 0x000000121900720c */ /* 0x004fe40003f26070 */
[----:B------:R-:W-:-:S04]  /*0690*/  IADD3 R18, P2, PT, R16, R21, RZ ;  /* 0x0000001510127210 */ /* 0x000fc80007f5e0ff */
        /* <DEDUP_REMOVED lines=10> */
[----:B------:R-:W-:Y:S01]  /*0740*/  @!P1 PRMT R12, R27, 0x7610, R12 ;  /* 0x000076101b0c9816 */ /* 0x000fe2000000000c */
[----:B------:R-:W-:Y:S02]  /*0750*/  VIADD R22, R22, 0x4 ;  /* 0x0000000416167836 */ /* 0x000fe40000000000 */
[----:B------:R-:W-:Y:S01]  /*0760*/  IMAD R24, R21, 0x4, R24 ;  /* 0x0000000415187824 */ /* 0x000fe200078e0218 */
[----:B------:R-:W-:Y:S02]  /*0770*/  LOP3.LUT R16, R12, 0xff, RZ, 0xc0, !PT ;  /* 0x000000ff0c107812 */ /* 0x000fe400078ec0ff */
[----:B------:R-:W-:-:S02]  /*0780*/  ISETP.NE.AND P2, PT, R22, 0x1, PT ;  /* 0x000000011600780c */ /* 0x000fc40003f45270 */
[----:B--2---:R-:W-:-:S13]  /*0790*/  ISETP.GE.U32.AND P1, PT, R5, R16, PT ;  /* 0x000000100500720c */ /* 0x004fda0003f26070 */
[----:B------:R0:W-:Y:S01]  /*07a0*/  @!P1 STG.E.U8 desc[UR4][R2.64], R5 ;  /* 0x0000000502009986 */ /* 0x0001e2000c101104 */
[----:B------:R-:W-:Y:S01]  /*07b0*/  @!P1 PRMT R12, R5, 0x7610, R12 ;  /* 0x00007610050c9816 */ /* 0x000fe2000000000c */
[----:B------:R-:W-:Y:S06]  /*07c0*/  @P2 BRA `(.L_x_7) ;  /* 0xfffffffc00802947 */ /* 0x000fec000383ffff */
.L_x_6:
[----:B------:R-:W-:Y:S05]  /*07d0*/  @P0 BRA `(.L_x_8) ;  /* 0xfffffff800c40947 */ /* 0x000fea000383ffff */
[----:B------:R-:W-:Y:S05]  /*07e0*/  EXIT ;  /* 0x000000000000794d */ /* 0x000fea0003800000 */
.L_x_9:
        /* <DEDUP_REMOVED lines=9> */
.L_x_33:


//--------------------- .text._Z26kernel_gray_to_otsu_binaryPhS_iiPi --------------------------
	.section	.text._Z26kernel_gray_to_otsu_binaryPhS_iiPi,"ax",@progbits
	.align	128
        .global         _Z26kernel_gray_to_otsu_binaryPhS_iiPi
        .type           _Z26kernel_gray_to_otsu_binaryPhS_iiPi,@function
        .size           _Z26kernel_gray_to_otsu_binaryPhS_iiPi,(.L_x_34 - _Z26kernel_gray_to_otsu_binaryPhS_iiPi)
        .other          _Z26kernel_gray_to_otsu_binaryPhS_iiPi,@"STO_CUDA_ENTRY STV_DEFAULT"
_Z26kernel_gray_to_otsu_binaryPhS_iiPi:
.text._Z26kernel_gray_to_otsu_binaryPhS_iiPi:
        /* <DEDUP_REMOVED lines=13> */
[----:B------:R-:W0:Y:S01]  /*00d0*/  LDCU.64 UR8, c[0x0][0x380] ;  /* 0x00007000ff0877ac */ /* 0x000e220008000a00 */
[----:B------:R-:W1:Y:S01]  /*00e0*/  LDC.64 R2, c[0x0][0x398] ;  /* 0x0000e600ff027b82 */ /* 0x000e620000000a00 */
[----:B------:R-:W-:Y:S01]  /*00f0*/  IMAD R9, R5, UR6, R0 ;  /* 0x0000000605097c24 */ /* 0x000fe2000f8e0200 */
[----:B------:R-:W1:Y:S04]  /*0100*/  LDCU.64 UR4, c[0x0][0x358] ;  /* 0x00006b00ff0477ac */ /* 0x000e680008000a00 */
[----:B------:R-:W-:Y:S02]  /*0110*/  SHF.R.S32.HI R0, RZ, 0x1f, R9 ;  /* 0x0000001fff007819 */ /* 0x000fe40000011409 */
[----:B0-----:R-:W-:-:S04]  /*0120*/  IADD3 R4, P0, PT, R9, UR8, RZ ;  /* 0x0000000809047c10 */ /* 0x001fc8000ff1e0ff */
[----:B------:R-:W-:Y:S01]  /*0130*/  IADD3.X R5, PT, PT, R0, UR9, RZ, P0, !PT ;  /* 0x0000000900057c10 */ /* 0x000fe200087fe4ff */
[----:B-1----:R-:W2:Y:S04]  /*0140*/  LDG.E R3, desc[UR4][R2.64] ;  /* 0x0000000402037981 */ /* 0x002ea8000c1e1900 */
[----:B------:R-:W2:Y:S01]  /*0150*/  LDG.E.U8 R4, desc[UR4][R4.64] ;  /* 0x0000000404047981 */ /* 0x000ea2000c1e1100 */
[----:B------:R-:W-:Y:S01]  /*0160*/  IMAD.MOV.U32 R8, RZ, RZ, 0xff ;  /* 0x000000ffff087424 */ /* 0x000fe200078e00ff */
[----:B--2---:R-:W-:-:S13]  /*0170*/  ISETP.GE.AND P0, PT, R3, R4, PT ;  /* 0x000000040300720c */ /* 0x004fda0003f06270 */
[----:B------:R-:W0:Y:S01]  /*0180*/  @!P0 LDC.64 R6, c[0x0][0x388] ;  /* 0x0000e200ff068b82 */ /* 0x000e220000000a00 */
[----:B------:R-:W-:Y:S02]  /*0190*/  @!P0 PRMT R3, R8, 0x7610, R3 ;  /* 0x0000761008038816 */ /* 0x000fe40000000003 */
[----:B0-----:R-:W-:-:S05]  /*01a0*/  @!P0 IADD3 R6, P1, PT, R9, R6, RZ ;  /* 0x0000000609068210 */ /* 0x001fca0007f3e0ff */
[----:B------:R-:W-:-:S05]  /*01b0*/  @!P0 IMAD.X R7, R0, 0x1, R7, P1 ;  /* 0x0000000100078824 */ /* 0x000fca00008e0607 */
[----:B------:R0:W-:Y:S01]  /*01c0*/  @!P0 STG.E.U8 desc[UR4][R6.64], R3 ;  /* 0x0000000306008986 */ /* 0x0001e2000c101104 */
[----:B------:R-:W-:Y:S05]  /*01d0*/  @!P0 EXIT ;  /* 0x000000000000894d */ /* 0x000fea0003800000 */
[----:B------:R-:W1:Y:S02]  /*01e0*/  LDCU.64 UR6, c[0x0][0x388] ;  /* 0x00007100ff0677ac */ /* 0x000e640008000a00 */
[----:B-1----:R-:W-:-:S04]  /*01f0*/  IADD3 R2, P0, PT, R9, UR6, RZ ;  /* 0x0000000609027c10 */ /* 0x002fc8000ff1e0ff */
[----:B0-----:R-:W-:-:S05]  /*0200*/  IADD3.X R3, PT, PT, R0, UR7, RZ, P0, !PT ;  /* 0x0000000700037c10 */ /* 0x001fca00087fe4ff */
[----:B------:R-:W-:Y:S01]  /*0210*/  STG.E.U8 desc[UR4][R2.64], RZ ;  /* 0x000000ff02007986 */ /* 0x000fe2000c101104 */
[----:B------:R-:W-:Y:S05]  /*0220*/  EXIT ;  /* 0x000000000000794d */ /* 0x000fea0003800000 */
.L_x_10:
        /* <DEDUP_REMOVED lines=13> */
.L_x_34:


//--------------------- .text._Z10OTSUthreshPKiPfS1_S1_S1_iiPi --------------------------
	.section	.text._Z10OTSUthreshPKiPfS1_S1_S1_iiPi,"ax",@progbits
	.align	128
        .global         _Z10OTSUthreshPKiPfS1_S1_S1_iiPi
        .type           _Z10OTSUthreshPKiPfS1_S1_S1_iiPi,@function
        .size           _Z10OTSUthreshPKiPfS1_S1_S1_iiPi,(.L_x_31 - _Z10OTSUthreshPKiPfS1_S1_S1_iiPi)
        .other          _Z10OTSUthreshPKiPfS1_S1_S1_iiPi,@"STO_CUDA_ENTRY STV_DEFAULT"
_Z10OTSUthreshPKiPfS1_S1_S1_iiPi:
.text._Z10OTSUthreshPKiPfS1_S1_S1_iiPi:
[----:B------:R-:W-:Y:S01]  /*0000*/  LDC R1, c[0x0][0x37c] ;  /* 0x0000df00ff017b82 */ /* 0x000fe20000000800 */
[----:B------:R-:W0:Y:S01]  /*0010*/  S2R R2, SR_CTAID.X ;  /* 0x0000000000027919 */ /* 0x000e220000002500 */
[----:B------:R-:W1:Y:S01]  /*0020*/  LDCU.64 UR6, c[0x0][0x358] ;  /* 0x00006b00ff0677ac */ /* 0x000e620008000a00 */
[----:B0-----:R-:W-:-:S13]  /*0030*/  ISETP.NE.AND P0, PT, R2, RZ, PT ;  /* 0x000000ff0200720c */ /* 0x001fda0003f05270 */
[----:B-1----:R-:W-:Y:S05]  /*0040*/  @P0 BRA `(.L_x_11) ;  /* 0x0000000000240947 */ /* 0x002fea0003800000 */
[----:B------:R-:W0:Y:S01]  /*0050*/  S2R R3, SR_TID.X ;  /* 0x0000000000037919 */ /* 0x000e220000002100 */
[----:B------:R-:W0:Y:S02]  /*0060*/  LDC.64 R4, c[0x0][0x380] ;  /* 0x0000e000ff047b82 */ /* 0x000e240000000a00 */
[----:B0-----:R-:W-:-:S06]  /*0070*/  IMAD.WIDE.U32 R4, R3, 0x4, R4 ;  /* 0x0000000403047825 */ /* 0x001fcc00078e0004 */
[----:B------:R-:W2:Y:S01]  /*0080*/  LDG.E R4, desc[UR6][R4.64] ;  /* 0x0000000604047981 */ /* 0x000ea2000c1e1900 */
[----:B------:R-:W0:Y:S01]  /*0090*/  LDC.64 R6, c[0x0][0x388] ;  /* 0x0000e200ff067b82 */ /* 0x000e220000000a00 */
[----:B--2---:R-:W-:-:S05]  /*00a0*/  IMAD R0, R4, R3, RZ ;  /* 0x0000000304007224 */ /* 0x004fca00078e02ff */
[----:B------:R-:W-:-:S05]  /*00b0*/  I2FP.F32.S32 R3, R0 ;  /* 0x0000000000037245 */ /* 0x000fca0000201400 */
[----:B0-----:R0:W-:Y:S01]  /*00c0*/  REDG.E.ADD.F32.FTZ.RN.STRONG.GPU desc[UR6][R6.64], R3 ;  /* 0x00000003060079a6 */ /* 0x0011e2000c12f306 */
[----:B------:R-:W-:Y:S05]  /*00d0*/  BRA `(.L_x_12) ;  /* 0x00000000004c7947 */ /* 0x000fea0003800000 */
.L_x_11:
[----:B------:R-:W0:Y:S01]  /*00e0*/  S2R R7, SR_TID.X ;  /* 0x0000000000077919 */ /* 0x000e220000002100 */
[----:B------:R-:W-:Y:S01]  /*00f0*/  BSSY.RECONVERGENT B0, `(.L_x_12) ;  /* 0x0000011000007945 */ /* 0x000fe20003800200 */
[----:B0-----:R-:W-:-:S13]  /*0100*/  ISETP.GE.U32.AND P0, PT, R7, R2, PT ;  /* 0x000000020700720c */ /* 0x001fda0003f06070 */
[----:B------:R-:W-:Y:S05]  /*0110*/  @P0 BRA `(.L_x_13) ;  /* 0x0000000000380947 */ /* 0x000fea0003800000 */
[----:B------:R-:W0:Y:S02]  /*0120*/  LDC.64 R4, c[0x0][0x380] ;  /* 0x0000e000ff047b82 */ /* 0x000e240000000a00 */
[----:B0-----:R-:W-:-:S06]  /*0130*/  IMAD.WIDE.U32 R8, R7, 0x4, R4 ;  /* 0x0000000407087825 */ /* 0x001fcc00078e0004 */
[----:B------:R-:W0:Y:S01]  /*0140*/  LDC.64 R4, c[0x0][0x390] ;  /* 0x0000e400ff047b82 */ /* 0x000e220000000a00 */
[----:B------:R-:W2:Y:S01]  /*0150*/  LDG.E R0, desc[UR6][R8.64] ;  /* 0x0000000608007981 */ /* 0x000ea2000c1e1900 */
[----:B------:R-:W-:-:S04]  /*0160*/  VIADD R3, R2, 0xffffffff ;  /* 0xffffffff02037836 */ /* 0x000fc80000000000 */
[----:B0-----:R-:W-:-:S04]  /*0170*/  IMAD.WIDE.U32 R4, R3, 0x4, R4 ;  /* 0x0000000403047825 */ /* 0x001fc800078e0004 */
[----:B--2---:R-:W-:Y:S02]  /*0180*/  IMAD R0, R0, R7, RZ ;  /* 0x0000000700007224 */ /* 0x004fe400078e02ff */
[----:B------:R-:W0:Y:S03]  /*0190*/  LDC.64 R6, c[0x0][0x398] ;  /* 0x0000e600ff067b82 */ /* 0x000e260000000a00 */
[----:B------:R-:W-:-:S05]  /*01a0*/  I2FP.F32.S32 R11, R0 ;  /* 0x00000000000b7245 */ /* 0x000fca0000201400 */
[----:B------:R1:W-:Y:S04]  /*01b0*/  REDG.E.ADD.F32.FTZ.RN.STRONG.GPU desc[UR6][R4.64], R11 ;  /* 0x0000000b040079a6 */ /* 0x0003e8000c12f306 */
[----:B------:R-:W2:Y:S01]  /*01c0*/  LDG.E R0, desc[UR6][R8.64] ;  /* 0x0000000608007981 */ /* 0x000ea2000c1e1900 */
[----:B0-----:R-:W-:Y:S01]  /*01d0*/  IMAD.WIDE.U32 R6, R3, 0x4, R6 ;  /* 0x0000000403067825 */ /* 0x001fe200078e0006 */
[----:B--2---:R-:W-:-:S05]  /*01e0*/  I2FP.F32.S32 R3, R0 ;  /* 0x0000000000037245 */ /* 0x004fca0000201400 */
[----:B------:R1:W-:Y:S02]  /*01f0*/  REDG.E.ADD.F32.FTZ.RN.STRONG.GPU desc[UR6][R6.64], R3 ;  /* 0x00000003060079a6 */ /* 0x0003e4000c12f306 */
.L_x_13:
[----:B------:R-:W-:Y:S05]  /*0200*/  BSYNC.RECONVERGENT B0 ;  /* 0x0000000000007941 */ /* 0x000fea0003800200 */
.L_x_12:
[----:B------:R-:W-:Y:S01]  /*0210*/  BAR.SYNC.DEFER_BLOCKING 0x0 ;  /* 0x0000000000007b1d */ /* 0x000fe20000010000 */
[----:B------:R-:W-:-:S13]  /*0220*/  ISETP.NE.AND P0, PT, R2, RZ, PT ;  /* 0x000000ff0200720c */ /* 0x000fda0003f05270 */
[----:B------:R-:W-:Y:S05]  /*0230*/  @!P0 BRA `(.L_x_14) ;  /* 0x00000004001c8947 */ /* 0x000fea0003800000 */
[----:B01----:R-:W0:Y:S01]  /*0240*/  LDC.64 R6, c[0x0][0x388] ;  /* 0x0000e200ff067b82 */ /* 0x003e220000000a00 */
[----:B------:R-:W1:Y:S01]  /*0250*/  LDCU.64 UR4, c[0x0][0x3a8] ;  /* 0x00007500ff0477ac */ /* 0x000e620008000a00 */
[----:B0-----:R-:W2:Y:S01]  /*0260*/  LDG.E R0, desc[UR6][R6.64] ;  /* 0x0000000606007981 */ /* 0x001ea2000c1e1900 */
[----:B-1----:R-:W-:-:S06]  /*0270*/  UIMAD UR4, UR5, UR4, URZ ;  /* 0x00000004050472a4 */ /* 0x002fcc000f8e02ff */
[----:B------:R-:W-:-:S04]  /*0280*/  I2FP.F32.S32 R3, UR4 ;  /* 0x0000000400037c45 */ /* 0x000fc80008201400 */
[----:B------:R-:W0:Y:S02]  /*0290*/  MUFU.RCP R4, R3 ;  /* 0x0000000300047308 */ /* 0x000e240000001000 */
[----:B0-----:R-:W-:-:S04]  /*02a0*/  FFMA R5, -R3, R4, 1 ;  /* 0x3f80000003057423 */ /* 0x001fc80000000104 */
[----:B------:R-:W-:Y:S01]  /*02b0*/  FFMA R5, R4, R5, R4 ;  /* 0x0000000504057223 */ /* 0x000fe20000000004 */
[----:B------:R-:W-:Y:S01]  /*02c0*/  VIADD R4, R2, 0xffffffff ;  /* 0xffffffff02047836 */ /* 0x000fe20000000000 */
[----:B--2---:R-:W0:Y:S02]  /*02d0*/  FCHK P0, R0, R3 ;  /* 0x0000000300007302 */ /* 0x004e240000000000 */
[----:B------:R-:W-:-:S04]  /*02e0*/  FFMA R8, R0, R5, RZ ;  /* 0x0000000500087223 */ /* 0x000fc800000000ff */
[----:B------:R-:W-:-:S04]  /*02f0*/  FFMA R9, -R3, R8, R0 ;  /* 0x0000000803097223 */ /* 0x000fc80000000100 */
[----:B------:R-:W-:Y:S01]  /*0300*/  FFMA R5, R5, R9, R8 ;  /* 0x0000000905057223 */ /* 0x000fe20000000008 */
[----:B0-----:R-:W-:Y:S06]  /*0310*/  @!P0 BRA `(.L_x_15) ;  /* 0x00000000000c8947 */ /* 0x001fec0003800000 */
[----:B------:R-:W-:-:S07]  /*0320*/  MOV R8, 0x340 ;  /* 0x0000034000087802 */ /* 0x000fce0000000f00 */
[----:B------:R-:W-:Y:S05]  /*0330*/  CALL.REL.NOINC `($__internal_0_$__cuda_sm3x_div_rn_noftz_f32_slowpath) ;  /* 0x0000000c00087944 */ /* 0x000fea0003c00000 */
[----:B------:R-:W-:-:S07]  /*0340*/  IMAD.MOV.U32 R5, RZ, RZ, R0 ;  /* 0x000000ffff057224 */ /* 0x000fce00078e0000 */
.L_x_15:
[----:B------:R-:W0:Y:S02]  /*0350*/  LDC.64 R6, c[0x0][0x398] ;  /* 0x0000e600ff067b82 */ /* 0x000e240000000a00 */
[----:B0-----:R-:W-:-:S05]  /*0360*/  IMAD.WIDE.U32 R8, R4, 0x4, R6 ;  /* 0x0000000404087825 */ /* 0x001fca00078e0006 */
[----:B------:R-:W2:Y:S01]  /*0370*/  LDG.E R7, desc[UR6][R8.64] ;  /* 0x0000000608077981 */ /* 0x000ea2000c1e1900 */
[----:B------:R-:W0:Y:S02]  /*0380*/  MUFU.RCP R0, R3 ;  /* 0x0000000300007308 */ /* 0x000e240000001000 */
[----:B0-----:R-:W-:-:S04]  /*0390*/  FFMA R11, -R3, R0, 1 ;  /* 0x3f800000030b7423 */ /* 0x001fc80000000100 */
[----:B------:R-:W-:Y:S02]  /*03a0*/  FFMA R0, R0, R11, R0 ;  /* 0x0000000b00007223 */ /* 0x000fe40000000000 */
[----:B--2---:R-:W0:Y:S02]  /*03b0*/  FCHK P0, R7, R3 ;  /* 0x0000000307007302 */ /* 0x004e240000000000 */
[----:B------:R-:W-:-:S04]  /*03c0*/  FFMA R6, R0, R7, RZ ;  /* 0x0000000700067223 */ /* 0x000fc800000000ff */
[----:B------:R-:W-:-:S04]  /*03d0*/  FFMA R11, -R3, R6, R7 ;  /* 0x00000006030b7223 */ /* 0x000fc80000000107 */
[----:B------:R-:W-:Y:S01]  /*03e0*/  FFMA R6, R0, R11, R6 ;  /* 0x0000000b00067223 */ /* 0x000fe20000000006 */
[----:B0-----:R-:W-:Y:S06]  /*03f0*/  @!P0 BRA `(.L_x_16) ;  /* 0x0000000000108947 */ /* 0x001fec0003800000 */
[----:B------:R-:W-:Y:S01]  /*0400*/  IMAD.MOV.U32 R0, RZ, RZ, R7 ;  /* 0x000000ffff007224 */ /* 0x000fe200078e0007 */
[----:B------:R-:W-:-:S07]  /*0410*/  MOV R8, 0x430 ;  /* 0x0000043000087802 */ /* 0x000fce0000000f00 */
[----:B------:R-:W-:Y:S05]  /*0420*/  CALL.REL.NOINC `($__internal_0_$__cuda_sm3x_div_rn_noftz_f32_slowpath) ;  /* 0x0000000800cc7944 */ /* 0x000fea0003c00000 */
[----:B------:R-:W-:-:S07]  /*0430*/  MOV R6, R0 ;  /* 0x0000000000067202 */ /* 0x000fce0000000f00 */
.L_x_16:
        /* <DEDUP_REMOVED lines=14> */
[----:B------:R-:W-:-:S07]  /*0520*/  IMAD.MOV.U32 R10, RZ, RZ, R0 ;  /* 0x000000ffff0a7224 */ /* 0x000fce00078e0000 */
.L_x_17:
[----:B------:R-:W-:-:S13]  /*0530*/  FSETP.NEU.AND P0, PT, R6, 1, PT ;  /* 0x3f8000000600780b */ /* 0x000fda0003f0d000 */
[----:B------:R-:W0:Y:S02]  /*0540*/  @!P0 LDC.64 R8, c[0x0][0x3a0] ;  /* 0x0000e800ff088b82 */ /* 0x000e240000000a00 */
[----:B0-----:R-:W-:-:S05]  /*0550*/  @!P0 IMAD.WIDE.U32 R8, R4, 0x4, R8 ;  /* 0x0000000404088825 */ /* 0x001fca00078e0008 */
[----:B------:R2:W-:Y:S01]  /*0560*/  @!P0 STG.E desc[UR6][R8.64], RZ ;  /* 0x000000ff08008986 */ /* 0x0005e2000c101906 */
[----:B------:R-:W-:Y:S05]  /*0570*/  @!P0 BRA `(.L_x_14) ;  /* 0x00000000004c8947 */ /* 0x000fea0003800000 */
[----:B------:R-:W-:Y:S01]  /*0580*/  FADD R7, -R6, 1 ;  /* 0x3f80000006077421 */ /* 0x000fe20000000100 */
[----:B------:R-:W-:-:S03]  /*0590*/  FADD R5, -R10, R5 ;  /* 0x000000050a057221 */ /* 0x000fc60000000100 */
[----:B------:R-:W2:Y:S01]  /*05a0*/  MUFU.RCP R3, R7 ;  /* 0x0000000700037308 */ /* 0x000ea20000001000 */
[----:B------:R-:W-:-:S04]  /*05b0*/  FMUL R5, R5, R5 ;  /* 0x0000000505057220 */ /* 0x000fc80000400000 */
[----:B------:R-:W-:-:S04]  /*05c0*/  FMUL R0, R5, R6 ;  /* 0x0000000605007220 */ /* 0x000fc80000400000 */
[----:B------:R-:W0:Y:S01]  /*05d0*/  FCHK P0, R0, R7 ;  /* 0x0000000700007302 */ /* 0x000e220000000000 */
[----:B--2---:R-:W-:-:S04]  /*05e0*/  FFMA R8, -R7, R3, 1 ;  /* 0x3f80000007087423 */ /* 0x004fc80000000103 */
[----:B------:R-:W-:-:S04]  /*05f0*/  FFMA R3, R3, R8, R3 ;  /* 0x0000000803037223 */ /* 0x000fc80000000003 */
        /* <DEDUP_REMOVED lines=8> */
.L_x_18:
[----:B------:R-:W0:Y:S02]  /*0680*/  LDC.64 R6, c[0x0][0x3a0] ;  /* 0x0000e800ff067b82 */ /* 0x000e240000000a00 */
[----:B0-----:R-:W-:-:S05]  /*0690*/  IMAD.WIDE.U32 R6, R4, 0x4, R6 ;  /* 0x0000000404067825 */ /* 0x001fca00078e0006 */
[----:B------:R3:W-:Y:S02]  /*06a0*/  STG.E desc[UR6][R6.64], R3 ;  /* 0x0000000306007986 */ /* 0x0007e4000c101906 */
.L_x_14:
[----:B01-3--:R-:W0:Y:S01]  /*06b0*/  S2R R3, SR_TID.X ;  /* 0x0000000000037919 */ /* 0x00be220000002100 */
[----:B------:R-:W-:Y:S01]  /*06c0*/  BAR.SYNC.DEFER_BLOCKING 0x0 ;  /* 0x0000000000007b1d */ /* 0x000fe20000010000 */
[----:B0-----:R-:W-:-:S13]  /*06d0*/  LOP3.LUT P0, RZ, R3, R2, RZ, 0xfc, !PT ;  /* 0x0000000203ff7212 */ /* 0x001fda000780fcff */
[----:B------:R-:W-:Y:S05]  /*06e0*/  @P0 EXIT ;  /* 0x000000000000094d */ /* 0x000fea0003800000 */
[----:B------:R-:W0:Y:S01]  /*06f0*/  LDC.64 R2, c[0x0][0x3a0] ;  /* 0x0000e800ff027b82 */ /* 0x000e220000000a00 */
[----:B------:R-:W-:-:S07]  /*0700*/  HFMA2 R7, -RZ, RZ, 0, 0 ;  /* 0x00000000ff077431 */ /* 0x000fce00000001ff */
.L_x_20:
[----:B0-----:R-:W-:-:S05]  /*0710*/  IMAD.WIDE.U32 R4, R7, 0x4, R2 ;  /* 0x0000000407047825 */ /* 0x001fca00078e0002 */
[----:B------:R-:W3:Y:S02]  /*0720*/  LDG.E R0, desc[UR6][R4.64] ;  /* 0x0000000604007981 */ /* 0x000ee4000c1e1900 */
[----:B---3--:R-:W-:-:S13]  /*0730*/  FSETP.GT.AND P0, PT, R0, RZ, PT ;  /* 0x000000ff0000720b */ /* 0x008fda0003f04000 */
[----:B--2---:R-:W0:Y:S02]  /*0740*/  @P0 LDC.64 R8, c[0x0][0x3b0] ;  /* 0x0000ec00ff080b82 */ /* 0x004e240000000a00 */
[----:B0-----:R-:W-:Y:S04]  /*0750*/  @P0 STG.E desc[UR6][R8.64], R7 ;  /* 0x0000000708000986 */ /* 0x001fe8000c101906 */
[----:B------:R-:W2:Y:S02]  /*0760*/  @P0 LDG.E R0, desc[UR6][R4.64] ;  /* 0x0000000604000981 */ /* 0x000ea4000c1e1900 */
[----:B--2---:R-:W0:Y:S02]  /*0770*/  @P0 F2I.TRUNC.NTZ R13, R0 ;  /* 0x00000000000d0305 */ /* 0x004e24000020f100 */
[----:B0-----:R0:W-:Y:S04]  /*0780*/  @P0 STG.E desc[UR6][R8.64+0x4], R13 ;  /* 0x0000040d08000986 */ /* 0x0011e8000c101906 */
[----:B------:R-:W2:Y:S02]  /*0790*/  LDG.E R6, desc[UR6][R4.64+0x4] ;  /* 0x0000040604067981 */ /* 0x000ea4000c1e1900 */
[----:B--2---:R-:W-:-:S13]  /*07a0*/  FSETP.GT.AND P0, PT, R6, RZ, PT ;  /* 0x000000ff0600720b */ /* 0x004fda0003f04000 */
[----:B------:R-:W1:Y:S01]  /*07b0*/  @P0 LDC.64 R10, c[0x0][0x3b0] ;  /* 0x0000ec00ff0a0b82 */ /* 0x000e620000000a00 */
[----:B------:R-:W-:-:S05]  /*07c0*/  @P0 VIADD R15, R7, 0x1 ;  /* 0x00000001070f0836 */ /* 0x000fca0000000000 */
[----:B-1----:R-:W-:Y:S04]  /*07d0*/  @P0 STG.E desc[UR6][R10.64], R15 ;  /* 0x0000000f0a000986 */ /* 0x002fe8000c101906 */
[----:B------:R-:W2:Y:S02]  /*07e0*/  @P0 LDG.E R6, desc[UR6][R4.64+0x4] ;  /* 0x0000040604060981 */ /* 0x000ea4000c1e1900 */
[----:B--2---:R-:W1:Y:S02]  /*07f0*/  @P0 F2I.TRUNC.NTZ R17, R6 ;  /* 0x0000000600110305 */ /* 0x004e64000020f100 */
[----:B-1----:R1:W-:Y:S04]  /*0800*/  @P0 STG.E desc[UR6][R10.64+0x4], R17 ;  /* 0x000004110a000986 */ /* 0x0023e8000c101906 */
[----:B------:R-:W2:Y:S02]  /*0810*/  LDG.E R12, desc[UR6][R4.64+0x8] ;  /* 0x00000806040c7981 */ /* 0x000ea4000c1e1900 */
[----:B--2---:R-:W-:-:S13]  /*0820*/  FSETP.GT.AND P0, PT, R12, RZ, PT ;  /* 0x000000ff0c00720b */ /* 0x004fda0003f04000 */
[----:B0-----:R-:W0:Y:S01]  /*0830*/  @P0 LDC.64 R8, c[0x0][0x3b0] ;  /* 0x0000ec00ff080b82 */ /* 0x001e220000000a00 */
[----:B------:R-:W-:-:S05]  /*0840*/  @P0 VIADD R13, R7, 0x2 ;  /* 0x00000002070d0836 */ /* 0x000fca0000000000 */
[----:B0-----:R-:W-:Y:S04]  /*0850*/  @P0 STG.E desc[UR6][R8.64], R13 ;  /* 0x0000000d08000986 */ /* 0x001fe8000c101906 */
[----:B------:R-:W2:Y:S02]  /*0860*/  @P0 LDG.E R0, desc[UR6][R4.64+0x8] ;  /* 0x0000080604000981 */ /* 0x000ea4000c1e1900 */
[----:B--2---:R-:W0:Y:S02]  /*0870*/  @P0 F2I.TRUNC.NTZ R19, R0 ;  /* 0x0000000000130305 */ /* 0x004e24000020f100 */
[----:B0-----:R0:W-:Y:S04]  /*0880*/  @P0 STG.E desc[UR6][R8.64+0x4], R19 ;  /* 0x0000041308000986 */ /* 0x0011e8000c101906 */
[----:B------:R-:W2:Y:S02]  /*0890*/  LDG.E R12, desc[UR6][R4.64+0xc] ;  /* 0x00000c06040c7981 */ /* 0x000ea4000c1e1900 */
[----:B--2---:R-:W-:-:S13]  /*08a0*/  FSETP.GT.AND P0, PT, R12, RZ, PT ;  /* 0x000000ff0c00720b */ /* 0x004fda0003f04000 */
[----:B-1----:R-:W1:Y:S01]  /*08b0*/  @P0 LDC.64 R10, c[0x0][0x3b0] ;  /* 0x0000ec00ff0a0b82 */ /* 0x002e620000000a00 */
        /* <DEDUP_REMOVED lines=16> */
[----:B------:R-:W-:-:S05]  /*09c0*/  @P0 IADD3 R15, PT, PT, R7, 0x5, RZ ;  /* 0x00000005070f0810 */ /* 0x000fca0007ffe0ff */
        /* <DEDUP_REMOVED lines=39> */
[----:B------:R-:W-:-:S05]  /*0c40*/  @P0 IADD3 R13, PT, PT, R7, 0xa, RZ ;  /* 0x0000000a070d0810 */ /* 0x000fca0007ffe0ff */
        /* <DEDUP_REMOVED lines=24> */
[----:B-1----:R1:W-:Y:S04]  /*0dd0*/  @P0 STG.E desc[UR6][R10.64], R15 ;  /* 0x0000000f0a000986 */ /* 0x0023e8000c101906 */
[----:B------:R-:W2:Y:S02]  /*0de0*/  @P0 LDG.E R6, desc[UR6][R4.64+0x34] ;  /* 0x0000340604060981 */ /* 0x000ea4000c1e1900 */
[----:B--2---:R-:W2:Y:S02]  /*0df0*/  @P0 F2I.TRUNC.NTZ R17, R6 ;  /* 0x0000000600110305 */ /* 0x004ea4000020f100 */
[----:B--2---:R1:W-:Y:S04]  /*0e00*/  @P0 STG.E desc[UR6][R10.64+0x4], R17 ;  /* 0x000004110a000986 */ /* 0x0043e8000c101906 */
[----:B------:R-:W2:Y:S02]  /*0e10*/  LDG.E R12, desc[UR6][R4.64+0x38] ;  /* 0x00003806040c7981 */ /* 0x000ea4000c1e1900 */
[----:B--2---:R-:W-:-:S13]  /*0e20*/  FSETP.GT.AND P0, PT, R12, RZ, PT ;  /* 0x000000ff0c00720b */ /* 0x004fda0003f04000 */
[----:B0-----:R-:W0:Y:S01]  /*0e30*/  @P0 LDC.64 R8, c[0x0][0x3b0] ;  /* 0x0000ec00ff080b82 */ /* 0x001e220000000a00 */
[----:B------:R-:W-:-:S05]  /*0e40*/  @P0 VIADD R13, R7, 0xe ;  /* 0x0000000e070d0836 */ /* 0x000fca0000000000 */
[----:B0-----:R1:W-:Y:S04]  /*0e50*/  @P0 STG.E desc[UR6][R8.64], R13 ;  /* 0x0000000d08000986 */ /* 0x0013e8000c101906 */
[----:B------:R-:W2:Y:S02]  /*0e60*/  @P0 LDG.E R0, desc[UR6][R4.64+0x38] ;  /* 0x0000380604000981 */ /* 0x000ea4000c1e1900 */
[----:B--2---:R-:W0:Y:S02]  /*0e70*/  @P0 F2I.TRUNC.NTZ R19, R0 ;  /* 0x0000000000130305 */ /* 0x004e24000020f100 */
[----:B0-----:R1:W-:Y:S04]  /*0e80*/  @P0 STG.E desc[UR6][R8.64+0x4], R19 ;  /* 0x0000041308000986 */ /* 0x0013e8000c101906 */
[----:B------:R-:W2:Y:S02]  /*0e90*/  LDG.E R12, desc[UR6][R4.64+0x3c] ;  /* 0x00003c06040c7981 */ /* 0x000ea4000c1e1900 */
[----:B--2---:R-:W-:-:S13]  /*0ea0*/  FSETP.GT.AND P0, PT, R12, RZ, PT ;  /* 0x000000ff0c00720b */ /* 0x004fda0003f04000 */
[----:B-1----:R-:W-:Y:S05]  /*0eb0*/  @!P0 BRA `(.L_x_19) ;  /* 0x0000000000188947 */ /* 0x002fea0003800000 */
[----:B------:R-:W0:Y:S01]  /*0ec0*/  LDC.64 R8, c[0x0][0x3b0] ;  /* 0x0000ec00ff087b82 */ /* 0x000e220000000a00 */
[----:B------:R-:W-:-:S05]  /*0ed0*/  IADD3 R11, PT, PT, R7, 0xf, RZ ;  /* 0x0000000f070b7810 */ /* 0x000fca0007ffe0ff */
[----:B0-----:R0:W-:Y:S04]  /*0ee0*/  STG.E desc[UR6][R8.64], R11 ;  /* 0x0000000b08007986 */ /* 0x0011e8000c101906 */
[----:B------:R-:W2:Y:S02]  /*0ef0*/  LDG.E R4, desc[UR6][R4.64+0x3c] ;  /* 0x00003c0604047981 */ /* 0x000ea4000c1e1900 */
[----:B--2---:R-:W1:Y:S02]  /*0f00*/  F2I.TRUNC.NTZ R13, R4 ;  /* 0x00000004000d7305 */ /* 0x004e64000020f100 */
[----:B-1----:R0:W-:Y:S02]  /*0f10*/  STG.E desc[UR6][R8.64+0x4], R13 ;  /* 0x0000040d08007986 */ /* 0x0021e4000c101906 */
.L_x_19:
[----:B------:R-:W-:-:S05]  /*0f20*/  VIADD R7, R7, 0x10 ;  /* 0x0000001007077836 */ /* 0x000fca0000000000 */
[----:B------:R-:W-:-:S13]  /*0f30*/  ISETP.NE.AND P0, PT, R7, 0x100, PT ;  /* 0x000001000700780c */ /* 0x000fda0003f05270 */
[----:B------:R-:W-:Y:S05]  /*0f40*/  @P0 BRA `(.L_x_20) ;  /* 0xfffffff400f00947 */ /* 0x000fea000383ffff */
[----:B------:R-:W-:Y:S05]  /*0f50*/  EXIT ;  /* 0x000000000000794d */ /* 0x000fea0003800000 */
        .weak           $__internal_0_$__cuda_sm3x_div_rn_noftz_f32_slowpath
        .type           $__internal_0_$__cuda_sm3x_div_rn_noftz_f32_slowpath,@function
        .size           $__internal_0_$__cuda_sm3x_div_rn_noftz_f32_slowpath,(.L_x_31 - $__internal_0_$__cuda_sm3x_div_rn_noftz_f32_slowpath)
$__internal_0_$__cuda_sm3x_div_rn_noftz_f32_slowpath:
[----:B------:R-:W-:Y:S02]  /*0f60*/  SHF.R.U32.HI R10, RZ, 0x17, R3 ;  /* 0x00000017ff0a7819 */ /* 0x000fe40000011603 */
[----:B------:R-:W-:Y:S02]  /*0f70*/  SHF.R.U32.HI R9, RZ, 0x17, R0 ;  /* 0x00000017ff097819 */ /* 0x000fe40000011600 */
[----:B------:R-:W-:Y:S02]  /*0f80*/  LOP3.LUT R10, R10, 0xff, RZ, 0xc0, !PT ;  /* 0x000000ff0a0a7812 */ /* 0x000fe400078ec0ff */
[----:B------:R-:W-:Y:S02]  /*0f90*/  LOP3.LUT R14, R9, 0xff, RZ, 0xc0, !PT ;  /* 0x000000ff090e7812 */ /* 0x000fe400078ec0ff */
[----:B------:R-:W-:Y:S01]  /*0fa0*/  MOV R11, R3 ;  /* 0x00000003000b7202 */ /* 0x000fe20000000f00 */
[----:B------:R-:W-:Y:S02]  /*0fb0*/  VIADD R13, R10, 0xffffffff ;  /* 0xffffffff0a0d7836 */ /* 0x000fe40000000000 */
[----:B------:R-:W-:-:S03]  /*0fc0*/  VIADD R12, R14, 0xffffffff ;  /* 0xffffffff0e0c7836 */ /* 0x000fc60000000000 */
[----:B------:R-:W-:-:S04]  /*0fd0*/  ISETP.GT.U32.AND P0, PT, R13, 0xfd, PT ;  /* 0x000000fd0d00780c */ /* 0x000fc80003f04070 */
[----:B------:R-:W-:-:S13]  /*0fe0*/  ISETP.GT.U32.OR P0, PT, R12, 0xfd, P0 ;  /* 0x000000fd0c00780c */ /* 0x000fda0000704470 */
[----:B------:R-:W-:Y:S01]  /*0ff0*/  @!P0 IMAD.MOV.U32 R9, RZ, RZ, RZ ;  /* 0x000000ffff098224 */ /* 0x000fe200078e00ff */
[----:B------:R-:W-:Y:S06]  /*1000*/  @!P0 BRA `(.L_x_21) ;  /* 0x00000000005c8947 */ /* 0x000fec0003800000 */
[----:B------:R-:W-:Y:S02]  /*1010*/  FSETP.GTU.FTZ.AND P0, PT, |R0|, +INF , PT ;  /* 0x7f8000000000780b */ /* 0x000fe40003f1c200 */
[----:B------:R-:W-:-:S04]  /*1020*/  FSETP.GTU.FTZ.AND P1, PT, |R3|, +INF , PT ;  /* 0x7f8000000300780b */ /* 0x000fc80003f3c200 */
[----:B------:R-:W-:-:S13]  /*1030*/  PLOP3.LUT P0, PT, P0, P1, PT, 0xf8, 0x8f ;  /* 0x00000000008f781c */ /* 0x000fda0000703f70 */
[----:B------:R-:W-:Y:S05]  /*1040*/  @P0 BRA `(.L_x_22) ;  /* 0x0000000400440947 */ /* 0x000fea0003800000 */
[----:B------:R-:W-:-:S13]  /*1050*/  LOP3.LUT P0, RZ, R11, 0x7fffffff, R0, 0xc8, !PT ;  /* 0x7fffffff0bff7812 */ /* 0x000fda000780c800 */
[----:B------:R-:W-:Y:S05]  /*1060*/  @!P0 BRA `(.L_x_23) ;  /* 0x0000000400348947 */ /* 0x000fea0003800000 */
[C---:B------:R-:W-:Y:S02]  /*1070*/  FSETP.NEU.FTZ.AND P2, PT, |R0|.reuse, +INF , PT ;  /* 0x7f8000000000780b */ /* 0x040fe40003f5d200 */
[----:B------:R-:W-:Y:S02]  /*1080*/  FSETP.NEU.FTZ.AND P1, PT, |R3|, +INF , PT ;  /* 0x7f8000000300780b */ /* 0x000fe40003f3d200 */
[----:B------:R-:W-:-:S11]  /*1090*/  FSETP.NEU.FTZ.AND P0, PT, |R0|, +INF , PT ;  /* 0x7f8000000000780b */ /* 0x000fd60003f1d200 */
[----:B------:R-:W-:Y:S05]  /*10a0*/  @!P1 BRA !P2, `(.L_x_23) ;  /* 0x0000000400249947 */ /* 0x000fea0005000000 */
[----:B------:R-:W-:-:S04]  /*10b0*/  LOP3.LUT P2, RZ, R0, 0x7fffffff, RZ, 0xc0, !PT ;  /* 0x7fffffff00ff7812 */ /* 0x000fc8000784c0ff */
[----:B------:R-:W-:-:S13]  /*10c0*/  PLOP3.LUT P1, PT, P1, P2, PT, 0x2f, 0xf2 ;  /* 0x0000000000f2781c */ /* 0x000fda0000f24577 */
[----:B------:R-:W-:Y:S05]  /*10d0*/  @P1 BRA `(.L_x_24) ;  /* 0x0000000400101947 */ /* 0x000fea0003800000 */
[----:B------:R-:W-:-:S04]  /*10e0*/  LOP3.LUT P1, RZ, R11, 0x7fffffff, RZ, 0xc0, !PT ;  /* 0x7fffffff0bff7812 */ /* 0x000fc8000782c0ff */
[----:B------:R-:W-:-:S13]  /*10f0*/  PLOP3.LUT P0, PT, P0, P1, PT, 0x2f, 0xf2 ;  /* 0x0000000000f2781c */ /* 0x000fda0000702577 */
[----:B------:R-:W-:Y:S05]  /*1100*/  @P0 BRA `(.L_x_25) ;  /* 0x0000000000f80947 */ /* 0x000fea0003800000 */
[----:B------:R-:W-:Y:S02]  /*1110*/  ISETP.GE.AND P0, PT, R12, RZ, PT ;  /* 0x000000ff0c00720c */ /* 0x000fe40003f06270 */
[----:B------:R-:W-:-:S11]  /*1120*/  ISETP.GE.AND P1, PT, R13, RZ, PT ;  /* 0x000000ff0d00720c */ /* 0x000fd60003f26270 */
[----:B------:R-:W-:Y:S02]  /*1130*/  @P0 IMAD.MOV.U32 R9, RZ, RZ, RZ ;  /* 0x000000ffff090224 */ /* 0x000fe400078e00ff */
[----:B------:R-:W-:Y:S01]  /*1140*/  @!P0 FFMA R0, R0, 1.84467440737095516160e+19, RZ ;  /* 0x5f80000000008823 */ /* 0x000fe200000000ff */
[----:B------:R-:W-:Y:S02]  /*1150*/  @!P0 IMAD.MOV.U32 R9, RZ, RZ, -0x40 ;  /* 0xffffffc0ff098424 */ /* 0x000fe400078e00ff */
[----:B------:R-:W-:-:S03]  /*1160*/  @!P1 FFMA R11, R3, 1.84467440737095516160e+19, RZ ;  /* 0x5f800000030b9823 */ /* 0x000fc600000000ff */
[----:B------:R-:W-:-:S07]  /*1170*/  @!P1 IADD3 R9, PT, PT, R9, 0x40, RZ ;  /* 0x0000004009099810 */ /* 0x000fce0007ffe0ff */
.L_x_21:
[----:B------:R-:W-:-:S05]  /*1180*/  LEA R12, R10, 0xc0800000, 0x17 ;  /* 0xc08000000a0c7811 */ /* 0x000fca00078eb8ff */
[----:B------:R-:W-:Y:S02]  /*1190*/  IMAD.IADD R12, R11, 0x1, -R12 ;  /* 0x000000010b0c7824 */ /* 0x000fe400078e0a0c */
[----:B------:R-:W-:Y:S02]  /*11a0*/  VIADD R11, R14, 0xffffff81 ;  /* 0xffffff810e0b7836 */ /* 0x000fe40000000000 */
[----:B------:R0:W1:Y:S01]  /*11b0*/  MUFU.RCP R13, R12 ;  /* 0x0000000c000d7308 */ /* 0x0000620000001000 */
[----:B------:R-:W-:Y:S01]  /*11c0*/  FADD.FTZ R15, -R12, -RZ ;  /* 0x800000ff0c0f7221 */ /* 0x000fe20000010100 */
[C---:B------:R-:W-:Y:S01]  /*11d0*/  IMAD R0, R11.reuse, -0x800000, R0 ;  /* 0xff8000000b007824 */ /* 0x040fe200078e0200 */
[----:B0-----:R-:W-:-:S05]  /*11e0*/  IADD3 R12, PT, PT, R11, 0x7f, -R10 ;  /* 0x0000007f0b0c7810 */ /* 0x001fca0007ffe80a */
[----:B------:R-:W-:Y:S02]  /*11f0*/  IMAD.IADD R9, R12, 0x1, R9 ;  /* 0x000000010c097824 */ /* 0x000fe400078e0209 */
[----:B-1----:R-:W-:-:S04]  /*1200*/  FFMA R14, R13, R15, 1 ;  /* 0x3f8000000d0e7423 */ /* 0x002fc8000000000f */
[----:B------:R-:W-:-:S04]  /*1210*/  FFMA R16, R13, R14, R13 ;  /* 0x0000000e0d107223 */ /* 0x000fc8000000000d */
[----:B------:R-:W-:-:S04]  /*1220*/  FFMA R13, R0, R16, RZ ;  /* 0x00000010000d7223 */ /* 0x000fc800000000ff */
[----:B------:R-:W-:-:S04]  /*1230*/  FFMA R14, R15, R13, R0 ;  /* 0x0000000d0f0e7223 */ /* 0x000fc80000000000 */
[----:B------:R-:W-:-:S04]  /*1240*/  FFMA R13, R16, R14, R13 ;  /* 0x0000000e100d7223 */ /* 0x000fc8000000000d */
[----:B------:R-:W-:-:S04]  /*1250*/  FFMA R14, R15, R13, R0 ;  /* 0x0000000d0f0e7223 */ /* 0x000fc80000000000 */
[----:B------:R-:W-:-:S05]  /*1260*/  FFMA R0, R16, R14, R13 ;  /* 0x0000000e10007223 */ /* 0x000fca000000000d */
[----:B------:R-:W-:-:S04]  /*1270*/  SHF.R.U32.HI R10, RZ, 0x17, R0 ;  /* 0x00000017ff0a7819 */ /* 0x000fc80000011600 */
[----:B------:R-:W-:-:S04]  /*1280*/  LOP3.LUT R10, R10, 0xff, RZ, 0xc0, !PT ;  /* 0x000000ff0a0a7812 */ /* 0x000fc800078ec0ff */
[----:B------:R-:W-:-:S05]  /*1290*/  IADD3 R15, PT, PT, R10, R9, RZ ;  /* 0x000000090a0f7210 */ /* 0x000fca0007ffe0ff */
[----:B------:R-:W-:-:S05]  /*12a0*/  VIADD R10, R15, 0xffffffff ;  /* 0xffffffff0f0a7836 */ /* 0x000fca0000000000 */
[----:B------:R-:W-:-:S13]  /*12b0*/  ISETP.GE.U32.AND P0, PT, R10, 0xfe, PT ;  /* 0x000000fe0a00780c */ /* 0x000fda0003f06070 */
[----:B------:R-:W-:Y:S05]  /*12c0*/  @!P0 BRA `(.L_x_26) ;  /* 0x0000000000808947 */ /* 0x000fea0003800000 */
[----:B------:R-:W-:-:S13]  /*12d0*/  ISETP.GT.AND P0, PT, R15, 0xfe, PT ;  /* 0x000000fe0f00780c */ /* 0x000fda0003f04270 */
[----:B------:R-:W-:Y:S05]  /*12e0*/  @P0 BRA `(.L_x_27) ;  /* 0x00000000006c0947 */ /* 0x000fea0003800000 */
[----:B------:R-:W-:-:S13]  /*12f0*/  ISETP.GE.AND P0, PT, R15, 0x1, PT ;  /* 0x000000010f00780c */ /* 0x000fda0003f06270 */
[----:B------:R-:W-:Y:S05]  /*1300*/  @P0 BRA `(.L_x_28) ;  /* 0x0000000000980947 */ /* 0x000fea0003800000 */
[----:B------:R-:W-:Y:S02]  /*1310*/  ISETP.GE.AND P0, PT, R15, -0x18, PT ;  /* 0xffffffe80f00780c */ /* 0x000fe40003f06270 */
[----:B------:R-:W-:-:S11]  /*1320*/  LOP3.LUT R0, R0, 0x80000000, RZ, 0xc0, !PT ;  /* 0x8000000000007812 */ /* 0x000fd600078ec0ff */
[----:B------:R-:W-:Y:S05]  /*1330*/  @!P0 BRA `(.L_x_28) ;  /* 0x00000000008c8947 */ /* 0x000fea0003800000 */
[CCC-:B------:R-:W-:Y:S01]  /*1340*/  FFMA.RZ R9, R16.reuse, R14.reuse, R13.reuse ;  /* 0x0000000e10097223 */ /* 0x1c0fe2000000c00d */
[C---:B------:R-:W-:Y:S02]  /*1350*/  VIADD R12, R15.reuse, 0x20 ;  /* 0x000000200f0c7836 */ /* 0x040fe40000000000 */
[CCC-:B------:R-:W-:Y:S01]  /*1360*/  FFMA.RM R10, R16.reuse, R14.reuse, R13.reuse ;  /* 0x0000000e100a7223 */ /* 0x1c0fe2000000400d */
[----:B------:R-:W-:Y:S02]  /*1370*/  ISETP.NE.AND P2, PT, R15, RZ, PT ;  /* 0x000000ff0f00720c */ /* 0x000fe40003f45270 */
[----:B------:R-:W-:Y:S01]  /*1380*/  LOP3.LUT R11, R9, 0x7fffff, RZ, 0xc0, !PT ;  /* 0x007fffff090b7812 */ /* 0x000fe200078ec0ff */
[----:B------:R-:W-:Y:S01]  /*1390*/  FFMA.RP R9, R16, R14, R13 ;  /* 0x0000000e10097223 */ /* 0x000fe2000000800d */
[----:B------:R-:W-:Y:S01]  /*13a0*/  IMAD.MOV R13, RZ, RZ, -R15 ;  /* 0x000000ffff0d7224 */ /* 0x000fe200078e0a0f */
[----:B------:R-:W-:Y:S02]  /*13b0*/  ISETP.NE.AND P1, PT, R15, RZ, PT ;  /* 0x000000ff0f00720c */ /* 0x000fe40003f25270 */
[----:B------:R-:W-:-:S02]  /*13c0*/  LOP3.LUT R11, R11, 0x800000, RZ, 0xfc, !PT ;  /* 0x008000000b0b7812 */ /* 0x000fc400078efcff */
[----:B------:R-:W-:Y:S02]  /*13d0*/  FSETP.NEU.FTZ.AND P0, PT, R9, R10, PT ;  /* 0x0000000a0900720b */ /* 0x000fe40003f1d000 */
[----:B------:R-:W-:Y:S02]  /*13e0*/  SHF.L.U32 R12, R11, R12, RZ ;  /* 0x0000000c0b0c7219 */ /* 0x000fe400000006ff */
[----:B------:R-:W-:Y:S02]  /*13f0*/  SEL R10, R13, RZ, P2 ;  /* 0x000000ff0d0a7207 */ /* 0x000fe40001000000 */
[----:B------:R-:W-:Y:S02]  /*1400*/  ISETP.NE.AND P1, PT, R12, RZ, P1 ;  /* 0x000000ff0c00720c */ /* 0x000fe40000f25270 */
[----:B------:R-:W-:Y:S02]  /*1410*/  SHF.R.U32.HI R10, RZ, R10, R11 ;  /* 0x0000000aff0a7219 */ /* 0x000fe4000001160b */
[----:B------:R-:W-:-:S02]  /*1420*/  PLOP3.LUT P0, PT, P0, P1, PT, 0xf8, 0x8f ;  /* 0x00000000008f781c */ /* 0x000fc40000703f70 */
[----:B------:R-:W-:Y:S02]  /*1430*/  SHF.R.U32.HI R12, RZ, 0x1, R10 ;  /* 0x00000001ff0c7819 */ /* 0x000fe4000001160a */
[----:B------:R-:W-:-:S04]  /*1440*/  SEL R9, RZ, 0x1, !P0 ;  /* 0x00000001ff097807 */ /* 0x000fc80004000000 */
[----:B------:R-:W-:-:S04]  /*1450*/  LOP3.LUT R9, R9, 0x1, R12, 0xf8, !PT ;  /* 0x0000000109097812 */ /* 0x000fc800078ef80c */
[----:B------:R-:W-:-:S04]  /*1460*/  LOP3.LUT R9, R9, R10, RZ, 0xc0, !PT ;  /* 0x0000000a09097212 */ /* 0x000fc800078ec0ff */
[----:B------:R-:W-:-:S04]  /*1470*/  IADD3 R9, PT, PT, R12, R9, RZ ;  /* 0x000000090c097210 */ /* 0x000fc80007ffe0ff */
[----:B------:R-:W-:Y:S01]  /*1480*/  LOP3.LUT R0, R9, R0, RZ, 0xfc, !PT ;  /* 0x0000000009007212 */ /* 0x000fe200078efcff */
[----:B------:R-:W-:Y:S06]  /*1490*/  BRA `(.L_x_28) ;  /* 0x0000000000347947 */ /* 0x000fec0003800000 */
.L_x_27:
[----:B------:R-:W-:-:S04]  /*14a0*/  LOP3.LUT R0, R0, 0x80000000, RZ, 0xc0, !PT ;  /* 0x8000000000007812 */ /* 0x000fc800078ec0ff */
[----:B------:R-:W-:Y:S01]  /*14b0*/  LOP3.LUT R0, R0, 0x7f800000, RZ, 0xfc, !PT ;  /* 0x7f80000000007812 */ /* 0x000fe200078efcff */
[----:B------:R-:W-:Y:S06]  /*14c0*/  BRA `(.L_x_28) ;  /* 0x0000000000287947 */ /* 0x000fec0003800000 */
.L_x_26:
[----:B------:R-:W-:Y:S01]  /*14d0*/  IMAD R0, R9, 0x800000, R0 ;  /* 0x0080000009007824 */ /* 0x000fe200078e0200 */
[----:B------:R-:W-:Y:S06]  /*14e0*/  BRA `(.L_x_28) ;  /* 0x0000000000207947 */ /* 0x000fec0003800000 */
.L_x_25:
[----:B------:R-:W-:-:S04]  /*14f0*/  LOP3.LUT R0, R11, 0x80000000, R0, 0x48, !PT ;  /* 0x800000000b007812 */ /* 0x000fc800078e4800 */
[----:B------:R-:W-:Y:S01]  /*1500*/  LOP3.LUT R0, R0, 0x7f800000, RZ, 0xfc, !PT ;  /* 0x7f80000000007812 */ /* 0x000fe200078efcff */
[----:B------:R-:W-:Y:S06]  /*1510*/  BRA `(.L_x_28) ;  /* 0x0000000000147947 */ /* 0x000fec0003800000 */
.L_x_24:
[----:B------:R-:W-:Y:S01]  /*1520*/  LOP3.LUT R0, R11, 0x80000000, R0, 0x48, !PT ;  /* 0x800000000b007812 */ /* 0x000fe200078e4800 */
[----:B------:R-:W-:Y:S06]  /*1530*/  BRA `(.L_x_28) ;  /* 0x00000000000c7947 */ /* 0x000fec0003800000 */
.L_x_23:
[----:B------:R-:W0:Y:S01]  /*1540*/  MUFU.RSQ R0, -QNAN ;  /* 0xffc0000000007908 */ /* 0x000e220000001400 */
[----:B------:R-:W-:Y:S05]  /*1550*/  BRA `(.L_x_28) ;  /* 0x0000000000047947 */ /* 0x000fea0003800000 */
.L_x_22:
[----:B------:R-:W-:-:S07]  /*1560*/  FADD.FTZ R0, R0, R3 ;  /* 0x0000000300007221 */ /* 0x000fce0000010000 */
.L_x_28:
[----:B------:R-:W-:-:S04]  /*1570*/  IMAD.MOV.U32 R9, RZ, RZ, 0x0 ;  /* 0x00000000ff097424 */ /* 0x000fc800078e00ff */
[----:B0-----:R-:W-:Y:S05]  /*1580*/  RET.REL.NODEC R8 `(_Z10OTSUthreshPKiPfS1_S1_S1_iiPi) ;  /* 0xffffffe8089c7950 */ /* 0x001fea0003c3ffff */
.L_x_29:
        /* <DEDUP_REMOVED lines=15> */
.L_x_31:


//--------------------- .text._Z18kernel_rgb_to_grayPhS_iiPi --------------------------
	.section	.text._Z18kernel_rgb_to_grayPhS_iiPi,"ax",@progbits
	.align	128
        .global         _Z18kernel_rgb_to_grayPhS_iiPi
        .type           _Z18kernel_rgb_to_grayPhS_iiPi,@function
        .size           _Z18kernel_rgb_to_grayPhS_iiPi,(.L_x_36 - _Z18kernel_rgb_to_grayPhS_iiPi)
        .other          _Z18kernel_rgb_to_grayPhS_iiPi,@"STO_CUDA_ENTRY STV_DEFAULT"
_Z18kernel_rgb_to_grayPhS_iiPi:
.text._Z18kernel_rgb_to_grayPhS_iiPi:
        /* <DEDUP_REMOVED lines=15> */
[----:B------:R-:W1:Y:S03]  /*00f0*/  LDCU.64 UR4, c[0x0][0x358] ;  /* 0x00006b00ff0477ac */ /* 0x000e660008000a00 */
[----:B------:R-:W-:-:S05]  /*0100*/  IMAD R3, R0, 0x3, RZ ;  /* 0x0000000300037824 */ /* 0x000fca00078e02ff */
[----:B0-----:R-:W-:-:S04]  /*0110*/  IADD3 R2, P0, PT, R3, UR8, RZ ;  /* 0x0000000803027c10 */ /* 0x001fc8000ff1e0ff */
[----:B------:R-:W-:-:S05]  /*0120*/  LEA.HI.X.SX32 R3, R3, UR9, 0x1, P0 ;  /* 0x0000000903037c11 */ /* 0x000fca00080f0eff */
[----:B-1----:R-:W2:Y:S04]  /*0130*/  LDG.E.U8 R11, desc[UR4][R2.64+0x1] ;  /* 0x00000104020b7981 */ /* 0x002ea8000c1e1100 */
[----:B------:R-:W3:Y:S04]  /*0140*/  LDG.E.U8 R10, desc[UR4][R2.64] ;  /* 0x00000004020a7981 */ /* 0x000ee8000c1e1100 */
[----:B------:R-:W4:Y:S01]  /*0150*/  LDG.E.U8 R12, desc[UR4][R2.64+0x2] ;  /* 0x00000204020c7981 */ /* 0x000f22000c1e1100 */
[----:B------:R-:W-:Y:S01]  /*0160*/  UMOV UR8, 0x39581062 ;  /* 0x3958106200087882 */ /* 0x000fe20000000000 */
[----:B------:R-:W-:Y:S01]  /*0170*/  UMOV UR9, 0x3fe2c8b4 ;  /* 0x3fe2c8b400097882 */ /* 0x000fe20000000000 */
[----:B--2---:R-:W0:Y:S08]  /*0180*/  I2F.F64.U16 R6, R11 ;  /* 0x0000000b00067312 */ /* 0x004e300000101800 */
[----:B---3--:R-:W1:Y:S01]  /*0190*/  I2F.F64.U16 R4, R10 ;  /* 0x0000000a00047312 */ /* 0x008e620000101800 */
[----:B0-----:R-:W-:-:S07]  /*01a0*/  DMUL R6, R6, UR8 ;  /* 0x0000000806067c28 */ /* 0x001fce0008000000 */
[----:B----4-:R-:W0:Y:S01]  /*01b0*/  I2F.F64.U16 R8, R12 ;  /* 0x0000000c00087312 */ /* 0x010e220000101800 */
[----:B------:R-:W-:Y:S01]  /*01c0*/  UMOV UR8, 0xe5604189 ;  /* 0xe560418900087882 */ /* 0x000fe20000000000 */
[----:B------:R-:W-:Y:S02]  /*01d0*/  UMOV UR9, 0x3fd322d0 ;  /* 0x3fd322d000097882 */ /* 0x000fe40000000000 */
[----:B-1----:R-:W-:Y:S01]  /*01e0*/  DFMA R4, R4, UR8, R6 ;  /* 0x0000000804047c2b */ /* 0x002fe20008000006 */
[----:B------:R-:W-:Y:S01]  /*01f0*/  UMOV UR8, 0x9fbe76c9 ;  /* 0x9fbe76c900087882 */ /* 0x000fe20000000000 */
[----:B------:R-:W-:Y:S01]  /*0200*/  UMOV UR9, 0x3fbd2f1a ;  /* 0x3fbd2f1a00097882 */ /* 0x000fe20000000000 */
[----:B------:R-:W-:-:S05]  /*0210*/  IMAD.WIDE R6, R0, 0x2, RZ ;  /* 0x0000000200067825 */ /* 0x000fca00078e02ff */
[----:B0-----:R-:W-:Y:S01]  /*0220*/  DFMA R4, R8, UR8, R4 ;  /* 0x0000000808047c2b */ /* 0x001fe20008000004 */
[----:B------:R-:W-:Y:S02]  /*0230*/  IADD3 R6, P1, PT, -R6, R2, RZ ;  /* 0x0000000206067210 */ /* 0x000fe40007f3e1ff */
[----:B------:R-:W-:-:S03]  /*0240*/  IADD3 R8, P0, PT, R0, UR10, RZ ;  /* 0x0000000a00087c10 */ /* 0x000fc6000ff1e0ff */
[----:B------:R-:W-:Y:S01]  /*0250*/  IMAD.X R7, R3, 0x1, ~R7, P1 ;  /* 0x0000000103077824 */ /* 0x000fe200008e0e07 */
[----:B------:R-:W-:Y:S01]  /*0260*/  LEA.HI.X.SX32 R9, R0, UR11, 0x1, P0 ;  /* 0x0000000b00097c11 */ /* 0x000fe200080f0eff */
[----:B------:R-:W0:Y:S02]  /*0270*/  LDC.64 R2, c[0x0][0x398] ;  /* 0x0000e600ff027b82 */ /* 0x000e240000000a00 */
[----:B------:R-:W1:Y:S02]  /*0280*/  F2I.U32.F64.TRUNC R5, R4 ;  /* 0x0000000400057311 */ /* 0x000e64000030d000 */
[----:B-1----:R-:W-:Y:S04]  /*0290*/  STG.E.U8 desc[UR4][R8.64], R5 ;  /* 0x0000000508007986 */ /* 0x002fe8000c101104 */
[----:B------:R-:W0:Y:S01]  /*02a0*/  LDG.E.U8 R7, desc[UR4][R6.64] ;  /* 0x0000000406077981 */ /* 0x000e22000c1e1100 */
[----:B------:R-:W-:Y:S01]  /*02b0*/  MOV R11, 0x1 ;  /* 0x00000001000b7802 */ /* 0x000fe20000000f00 */
[----:B0-----:R-:W-:-:S05]  /*02c0*/  IMAD.WIDE.U32 R2, R7, 0x4, R2 ;  /* 0x0000000407027825 */ /* 0x001fca00078e0002 */
[----:B------:R-:W-:Y:S01]  /*02d0*/  REDG.E.ADD.STRONG.GPU desc[UR4][R2.64], R11 ;  /* 0x0000000b0200798e */ /* 0x000fe2000c12e104 */
[----:B------:R-:W-:Y:S05]  /*02e0*/  EXIT ;  /* 0x000000000000794d */ /* 0x000fea0003800000 */
.L_x_30:
        /* <DEDUP_REMOVED lines=9> */
.L_x_36:


//--------------------- .nv.shared.reserved.0     --------------------------
	.section	.nv.shared.reserved.0,"aw",@nobits
	.weak		__nv_reservedSMEM_offset_0_alias
	.size		__nv_reservedSMEM_offset_0_alias, 0, 64
	.other		__nv_reservedSMEM_offset_0_alias,@"STO_CUDA_RESERVED_SHARED STV_DEFAULT"
__nv_reservedSMEM_offset_0_alias:
	.zero		0
	.zero		64


//--------------------- .nv.constant0._Z15kernel_dilationPhS_iii --------------------------
	.section	.nv.constant0._Z15kernel_dilationPhS_iii,"a",@progbits
	.sectionflags	@""
	.align	4
.nv.constant0._Z15kernel_dilationPhS_iii:
	.zero		924


//--------------------- .nv.constant0._Z14kernel_erosionPhS_iii --------------------------
	.section	.nv.constant0._Z14kernel_erosionPhS_iii,"a",@progbits
	.sectionflags	@""
	.align	4
.nv.constant0._Z14kernel_erosionPhS_iii:
	.zero		924


//--------------------- .nv.constant0._Z26kernel_gray_to_otsu_binaryPhS_iiPi --------------------------
	.section	.nv.constant0._Z26kernel_gray_to_otsu_binaryPhS_iiPi,"a",@progbits
	.sectionflags	@""
	.align	4
.nv.constant0._Z26kernel_gray_to_otsu_binaryPhS_iiPi:
	.zero		928


//--------------------- .nv.constant0._Z10OTSUthreshPKiPfS1_S1_S1_iiPi --------------------------
	.section	.nv.constant0._Z10OTSUthreshPKiPfS1_S1_S1_iiPi,"a",@progbits
	.sectionflags	@""
	.align	4
.nv.constant0._Z10OTSUthreshPKiPfS1_S1_S1_iiPi:
	.zero		952


//--------------------- .nv.constant0._Z18kernel_rgb_to_grayPhS_iiPi --------------------------
	.section	.nv.constant0._Z18kernel_rgb_to_grayPhS_iiPi,"a",@progbits
	.sectionflags	@""
	.align	4
.nv.constant0._Z18kernel_rgb_to_grayPhS_iiPi:
	.zero		928


//--------------------- SYMBOLS --------------------------

	.type		.nv.reservedSmem.offset0,@object
	.size		.nv.reservedSmem.offset0,0x4
